// auto-generated by cutlass_sweep.gemm — config: {"arch": "sm_90", "cluster_m": 1, "cluster_n": 1, "cublas_kernel_name": "sm90_xmma_gemm_f32f32_tf32f32_f32_tn_n_tilesize128x128x32_warpgroupsize1x1x1_execute_segment_k_off_kernel__5x_cublas", "dtype": "fp32", "dtype_b": "fp32", "dtype_c_cpp": "cutlass::tfloat32_t", "layout": "tn", "stages": 0, "tile_k": 32, "tile_m": 128, "tile_n": 128}
#include "cutlass/cutlass.h"
#include "cutlass/gemm/collective/collective_builder.hpp"
#include "cutlass/gemm/device/gemm_universal_adapter.h"
#include "cutlass/gemm/kernel/gemm_universal.hpp"
#include "cutlass/epilogue/collective/collective_builder.hpp"

using ElemA = float;
using ElemB = float;
using ElemCD = cutlass::tfloat32_t;
using Acc  = float;
using TileShape    = cute::Shape<cute::_128, cute::_128, cute::_32>;
using ClusterShape = cute::Shape<cute::_1, cute::_1, cute::_1>;

using CollectiveEpilogue = typename cutlass::epilogue::collective::CollectiveBuilder<
    cutlass::arch::Sm90, cutlass::arch::OpClassTensorOp,
    TileShape, ClusterShape,
    cutlass::epilogue::collective::EpilogueTileAuto,
    Acc, Acc,
    ElemCD, cutlass::layout::RowMajor, 128 / cutlass::sizeof_bits<ElemCD>::value,
    ElemCD, cutlass::layout::RowMajor, 128 / cutlass::sizeof_bits<ElemCD>::value,
    cutlass::epilogue::collective::EpilogueScheduleAuto
  >::CollectiveOp;

using CollectiveMainloop = typename cutlass::gemm::collective::CollectiveBuilder<
    cutlass::arch::Sm90, cutlass::arch::OpClassTensorOp,
    ElemA, cutlass::layout::ColumnMajor, 128 / cutlass::sizeof_bits<ElemA>::value,
    ElemB, cutlass::layout::RowMajor, 128 / cutlass::sizeof_bits<ElemB>::value,
    Acc,
    TileShape, ClusterShape,
    cutlass::gemm::collective::StageCountAutoCarveout<static_cast<int>(sizeof(typename CollectiveEpilogue::SharedStorage))>,
    cutlass::gemm::collective::KernelScheduleAuto
  >::CollectiveOp;

using GemmKernel = cutlass::gemm::kernel::GemmUniversal<
    cute::Shape<int,int,int,int>,
    CollectiveMainloop,
    CollectiveEpilogue
>;
using Gemm = cutlass::gemm::device::GemmUniversalAdapter<GemmKernel>;

// Force the device kernel symbol into the cubin without needing a host main.
auto* _anchor = &cutlass::device_kernel<GemmKernel>;


// ===== COMPILED SASS (sm_90a) =====

	.target	sm_90a

	.elftype	@"ET_EXEC"


//--------------------- .note.nv.tkinfo           --------------------------
	.section	.note.nv.tkinfo,"",@"SHT_NOTE"
	.sectionflags	@"SHF_NOTE_NV_TKINFO"
	.tkinfo
        /*0018*/ 	.word	0x00000002
        /*0030*/ 	.string	""
        /*0030*/ 	.string	"ptxas"
        /*0030*/ 	.string	"Cuda compilation tools, release 13.0, V13.0.88"
        /*0030*/ 	.string	"Build cuda_13.0.r13.0/compiler.36424714_0"
        /*0030*/ 	.string	"-arch sm_90a -m 64 "



//--------------------- .note.nv.cuinfo           --------------------------
	.section	.note.nv.cuinfo,"",@"SHT_NOTE"
	.sectionflags	@"SHF_NOTE_NV_CUINFO"
        /*0018*/ 	.short	0x0002
        /*001a*/ 	.short	0x005a
        /*001c*/ 	.short	0x0082
	.zero		2


//--------------------- .nv.info                  --------------------------
	.section	.nv.info,"",@"SHT_CUDA_INFO"
	.align	4


	//----- nvinfo : EIATTR_REGCOUNT
	.align		4
        /*0000*/ 	.byte	0x04, 0x2f
        /*0002*/ 	.short	(.L_16 - .L_15)
	.align		4
.L_15:
        /*0004*/ 	.word	index@(_ZN7cutlass13device_kernelINS_4gemm6kernel13GemmUniversalIN4cute5tupleIJiiiiEEENS1_10collective13CollectiveMmaINS1_39MainloopSm90TmaGmmaRmemAWarpSpecializedILi7ENS5_IJNS4_1CILi1EEESB_SB_EEENS1_35KernelTmaWarpSpecializedCooperativeEEENS5_IJNSA_ILi128EEESF_NSA_ILi32EEEEEEfNS5_IJSB_llEEEfSI_NS4_8TiledMMAINS4_8MMA_AtomIJNS4_4SM904GMMA30MMA_64x128x8_F32TF32TF32_RS_TNILNSM_7ScaleInE1ELSO_1EEEEEENS4_6LayoutINS5_IJNSA_ILi2EEESB_SB_EEENS5_IJSB_NSA_ILi0EEESU_EEEEENS5_IJNS4_10UnderscoreESX_SX_EEEEENS4_13SM90_TMA_LOADENS4_14ComposedLayoutINS4_7SwizzleILi1ELi4ELi3EEENS4_18smem_ptr_flag_bitsILi32EEENSR_INS5_IJNSA_ILi8EEES16_EEENS5_IJSB_S16_EEEEEEENS4_9Copy_AtomIJNS4_39AutoVectorizingCopyWithAssumedAlignmentILi128EEEfEEENS4_8identityES10_S1A_vS1F_EENS_8epilogue10collective6detail29Sm90TmaWarpSpecializedAdapterINS1I_15DefaultEpilogueINS_10tfloat32_tENS5_IJlSB_lEEES1N_NS1H_6thread17LinearCombinationIS1M_Li1EffLNS1O_9ScaleType4KindE0ELNS_15FloatRoundStyleE2ES1M_EENS1_15EpilogueDefaultEEEEEvvEEEEvNT_6ParamsE)
        /*0008*/ 	.word	0x000000a8


	//----- nvinfo : EIATTR_FRAME_SIZE
	.align		4
.L_16:
        /*000c*/ 	.byte	0x04, 0x11
        /*000e*/ 	.short	(.L_18 - .L_17)
	.align		4
.L_17:
        /*0010*/ 	.word	index@(_ZN7cutlass13device_kernelINS_4gemm6kernel13GemmUniversalIN4cute5tupleIJiiiiEEENS1_10collective13CollectiveMmaINS1_39MainloopSm90TmaGmmaRmemAWarpSpecializedILi7ENS5_IJNS4_1CILi1EEESB_SB_EEENS1_35KernelTmaWarpSpecializedCooperativeEEENS5_IJNSA_ILi128EEESF_NSA_ILi32EEEEEEfNS5_IJSB_llEEEfSI_NS4_8TiledMMAINS4_8MMA_AtomIJNS4_4SM904GMMA30MMA_64x128x8_F32TF32TF32_RS_TNILNSM_7ScaleInE1ELSO_1EEEEEENS4_6LayoutINS5_IJNSA_ILi2EEESB_SB_EEENS5_IJSB_NSA_ILi0EEESU_EEEEENS5_IJNS4_10UnderscoreESX_SX_EEEEENS4_13SM90_TMA_LOADENS4_14ComposedLayoutINS4_7SwizzleILi1ELi4ELi3EEENS4_18smem_ptr_flag_bitsILi32EEENSR_INS5_IJNSA_ILi8EEES16_EEENS5_IJSB_S16_EEEEEEENS4_9Copy_AtomIJNS4_39AutoVectorizingCopyWithAssumedAlignmentILi128EEEfEEENS4_8identityES10_S1A_vS1F_EENS_8epilogue10collective6detail29Sm90TmaWarpSpecializedAdapterINS1I_15DefaultEpilogueINS_10tfloat32_tENS5_IJlSB_lEEES1N_NS1H_6thread17LinearCombinationIS1M_Li1EffLNS1O_9ScaleType4KindE0ELNS_15FloatRoundStyleE2ES1M_EENS1_15EpilogueDefaultEEEEEvvEEEEvNT_6ParamsE)
        /*0014*/ 	.word	0x00000040


	//----- nvinfo : EIATTR_MIN_STACK_SIZE
	.align		4
.L_18:
        /*0018*/ 	.byte	0x04, 0x12
        /*001a*/ 	.short	(.L_20 - .L_19)
	.align		4
.L_19:
        /*001c*/ 	.word	index@(_ZN7cutlass13device_kernelINS_4gemm6kernel13GemmUniversalIN4cute5tupleIJiiiiEEENS1_10collective13CollectiveMmaINS1_39MainloopSm90TmaGmmaRmemAWarpSpecializedILi7ENS5_IJNS4_1CILi1EEESB_SB_EEENS1_35KernelTmaWarpSpecializedCooperativeEEENS5_IJNSA_ILi128EEESF_NSA_ILi32EEEEEEfNS5_IJSB_llEEEfSI_NS4_8TiledMMAINS4_8MMA_AtomIJNS4_4SM904GMMA30MMA_64x128x8_F32TF32TF32_RS_TNILNSM_7ScaleInE1ELSO_1EEEEEENS4_6LayoutINS5_IJNSA_ILi2EEESB_SB_EEENS5_IJSB_NSA_ILi0EEESU_EEEEENS5_IJNS4_10UnderscoreESX_SX_EEEEENS4_13SM90_TMA_LOADENS4_14ComposedLayoutINS4_7SwizzleILi1ELi4ELi3EEENS4_18smem_ptr_flag_bitsILi32EEENSR_INS5_IJNSA_ILi8EEES16_EEENS5_IJSB_S16_EEEEEEENS4_9Copy_AtomIJNS4_39AutoVectorizingCopyWithAssumedAlignmentILi128EEEfEEENS4_8identityES10_S1A_vS1F_EENS_8epilogue10collective6detail29Sm90TmaWarpSpecializedAdapterINS1I_15DefaultEpilogueINS_10tfloat32_tENS5_IJlSB_lEEES1N_NS1H_6thread17LinearCombinationIS1M_Li1EffLNS1O_9ScaleType4KindE0ELNS_15FloatRoundStyleE2ES1M_EENS1_15EpilogueDefaultEEEEEvvEEEEvNT_6ParamsE)
        /*0020*/ 	.word	0x00000040
.L_20:


//--------------------- .nv.compat                --------------------------
	.section	.nv.compat,"",@"SHT_CUDA_COMPAT_INFO"
	.align	4
        /*0000*/ 	.byte	0x02, 0x09, 0x01, 0x00, 0x02, 0x02, 0x04, 0x00, 0x02, 0x05, 0x05, 0x00, 0x03, 0x07, 0x01, 0x01
        /*0010*/ 	.byte	0x02, 0x03, 0x01, 0x00, 0x02, 0x06, 0x01, 0x00, 0x04, 0x0b, 0x08, 0x00, 0x00, 0x00, 0x00, 0x00
        /*0020*/ 	.byte	0x00, 0x00, 0x00, 0x00


//--------------------- .nv.info._ZN7cutlass13device_kernelINS_4gemm6kernel13GemmUniversalIN4cute5tupleIJiiiiEEENS1_10collective13CollectiveMmaINS1_39MainloopSm90TmaGmmaRmemAWarpSpecializedILi7ENS5_IJNS4_1CILi1EEESB_SB_EEENS1_35KernelTmaWarpSpecializedCooperativeEEENS5_IJNSA_ILi128EEESF_NSA_ILi32EEEEEEfNS5_IJSB_llEEEfSI_NS4_8TiledMMAINS4_8MMA_AtomIJNS4_4SM904GMMA30MMA_64x128x8_F32TF32TF32_RS_TNILNSM_7ScaleInE1ELSO_1EEEEEENS4_6LayoutINS5_IJNSA_ILi2EEESB_SB_EEENS5_IJSB_NSA_ILi0EEESU_EEEEENS5_IJNS4_10UnderscoreESX_SX_EEEEENS4_13SM90_TMA_LOADENS4_14ComposedLayoutINS4_7SwizzleILi1ELi4ELi3EEENS4_18smem_ptr_flag_bitsILi32EEENSR_INS5_IJNSA_ILi8EEES16_EEENS5_IJSB_S16_EEEEEEENS4_9Copy_AtomIJNS4_39AutoVectorizingCopyWithAssumedAlignmentILi128EEEfEEENS4_8identityES10_S1A_vS1F_EENS_8epilogue10collective6detail29Sm90TmaWarpSpecializedAdapterINS1I_15DefaultEpilogueINS_10tfloat32_tENS5_IJlSB_lEEES1N_NS1H_6thread17LinearCombinationIS1M_Li1EffLNS1O_9ScaleType4KindE0ELNS_15FloatRoundStyleE2ES1M_EENS1_15EpilogueDefaultEEEEEvvEEEEvNT_6ParamsE --------------------------
	.section	.nv.info._ZN7cutlass13device_kernelINS_4gemm6kernel13GemmUniversalIN4cute5tupleIJiiiiEEENS1_10collective13CollectiveMmaINS1_39MainloopSm90TmaGmmaRmemAWarpSpecializedILi7ENS5_IJNS4_1CILi1EEESB_SB_EEENS1_35KernelTmaWarpSpecializedCooperativeEEENS5_IJNSA_ILi128EEESF_NSA_ILi32EEEEEEfNS5_IJSB_llEEEfSI_NS4_8TiledMMAINS4_8MMA_AtomIJNS4_4SM904GMMA30MMA_64x128x8_F32TF32TF32_RS_TNILNSM_7ScaleInE1ELSO_1EEEEEENS4_6LayoutINS5_IJNSA_ILi2EEESB_SB_EEENS5_IJSB_NSA_ILi0EEESU_EEEEENS5_IJNS4_10UnderscoreESX_SX_EEEEENS4_13SM90_TMA_LOADENS4_14ComposedLayoutINS4_7SwizzleILi1ELi4ELi3EEENS4_18smem_ptr_flag_bitsILi32EEENSR_INS5_IJNSA_ILi8EEES16_EEENS5_IJSB_S16_EEEEEEENS4_9Copy_AtomIJNS4_39AutoVectorizingCopyWithAssumedAlignmentILi128EEEfEEENS4_8identityES10_S1A_vS1F_EENS_8epilogue10collective6detail29Sm90TmaWarpSpecializedAdapterINS1I_15DefaultEpilogueINS_10tfloat32_tENS5_IJlSB_lEEES1N_NS1H_6thread17LinearCombinationIS1M_Li1EffLNS1O_9ScaleType4KindE0ELNS_15FloatRoundStyleE2ES1M_EENS1_15EpilogueDefaultEEEEEvvEEEEvNT_6ParamsE,"",@"SHT_CUDA_INFO"
	.sectionflags	@""
	.align	4


	//----- nvinfo : EIATTR_CUDA_API_VERSION
	.align		4
        /*0000*/ 	.byte	0x04, 0x37
        /*0002*/ 	.short	(.L_22 - .L_21)
.L_21:
        /*0004*/ 	.word	0x00000082


	//----- nvinfo : EIATTR_KPARAM_INFO
	.align		4
.L_22:
        /*0008*/ 	.byte	0x04, 0x17
        /*000a*/ 	.short	(.L_24 - .L_23)
.L_23:
        /*000c*/ 	.word	0x00000000
        /*0010*/ 	.short	0x0000
        /*0012*/ 	.short	0x0070
        /*0014*/ 	.byte	0x00, 0xf0, 0x01, 0x10


	//----- nvinfo : EIATTR_SPARSE_MMA_MASK
	.align		4
.L_24:
        /*0018*/ 	.byte	0x03, 0x50
        /*001a*/ 	.short	0x0000


	//----- nvinfo : EIATTR_MAXREG_COUNT
	.align		4
        /*001c*/ 	.byte	0x03, 0x1b
        /*001e*/ 	.short	0x00a8


	//----- nvinfo : EIATTR_NUM_BARRIERS
	.align		4
        /*0020*/ 	.byte	0x02, 0x4c
        /*0022*/ 	.byte	0x03
	.zero		1


	//----- nvinfo : EIATTR_EXTERNS
	.align		4
        /*0024*/ 	.byte	0x04, 0x0f
        /*0026*/ 	.short	(.L_26 - .L_25)


	//   ....[0]....
	.align		4
.L_25:
        /*0028*/ 	.word	index@(__assertfail)


	//----- nvinfo : EIATTR_ANNOTATIONS
	.align		4
.L_26:
        /*002c*/ 	.byte	0x04, 0x55
        /*002e*/ 	.short	(.L_28 - .L_27)


	//   ....[0]....
.L_27:
        /*0030*/ 	.word	0x00000001
        /*0034*/ 	.byte	0x30, 0x03, 0x00, 0x00, 0x01, 0x00, 0x00, 0x00, 0x20, 0x06, 0x00, 0x00, 0x01, 0x00, 0x00, 0x00
        /* <DEDUP_REMOVED lines=33> */
        /*0254*/ 	.byte	0x70, 0xa3, 0x00, 0x00


	//----- nvinfo : EIATTR_MERCURY_ISA_VERSION
	.align		4
.L_28:
        /*0258*/ 	.byte	0x03, 0x5f
        /*025a*/ 	.short	0x0101


	//----- nvinfo : EIATTR_INT_WARP_WIDE_INSTR_OFFSETS
	.align		4
        /*025c*/ 	.byte	0x04, 0x31
        /*025e*/ 	.short	(.L_30 - .L_29)


	//   ....[0]....
.L_29:
        /*0260*/ 	.word	0x00000450


	//   ....[1]....
        /*0264*/ 	.word	0x00000460


	//   ....[2]....
        /*0268*/ 	.word	0x00000500


	//----- nvinfo : EIATTR_COOP_GROUP_MASK_REGIDS
	.align		4
.L_30:
        /*026c*/ 	.byte	0x04, 0x29
        /*026e*/ 	.short	(.L_32 - .L_31)


	//   ....[0]....
.L_31:
        /*0270*/ 	.word	0xffffffff


	//   ....[1]....
        /*0274*/ 	.word	0xffffffff


	//   ....[2]....
        /*0278*/ 	.word	0xffffffff


	//   ....[3]....
        /*027c*/ 	.word	0xffffffff


	//   ....[4]....
        /*0280*/ 	.word	0xffffffff


	//   ....[5]....
        /*0284*/ 	.word	0xffffffff


	//   ....[6]....
        /*0288*/ 	.word	0xffffffff


	//   ....[7]....
        /*028c*/ 	.word	0xffffffff


	//   ....[8]....
        /*0290*/ 	.word	0xffffffff


	//   ....[9]....
        /*0294*/ 	.word	0xffffffff


	//   ....[10]....
        /*0298*/ 	.word	0xffffffff


	//   ....[11]....
        /*029c*/ 	.word	0xffffffff


	//   ....[12]....
        /*02a0*/ 	.word	0xffffffff


	//   ....[13]....
        /*02a4*/ 	.word	0xffffffff


	//   ....[14]....
        /*02a8*/ 	.word	0xffffffff


	//   ....[15]....
        /*02ac*/ 	.word	0xffffffff


	//   ....[16]....
        /*02b0*/ 	.word	0xffffffff


	//   ....[17]....
        /*02b4*/ 	.word	0x0500000f


	//   ....[18]....
        /*02b8*/ 	.word	0x0500000f


	//   ....[19]....
        /*02bc*/ 	.word	0x0500000f


	//   ....[20]....
        /*02c0*/ 	.word	0x0500000f


	//   ....[21]....
        /*02c4*/ 	.word	0x0500000f


	//   ....[22]....
        /*02c8*/ 	.word	0x0500000f


	//   ....[23]....
        /*02cc*/ 	.word	0x0500000f


	//   ....[24]....
        /*02d0*/ 	.word	0x0500000f


	//   ....[25]....
        /*02d4*/ 	.word	0x0500000f


	//----- nvinfo : EIATTR_COOP_GROUP_INSTR_OFFSETS
	.align		4
.L_32:
        /*02d8*/ 	.byte	0x04, 0x28
        /*02da*/ 	.short	(.L_34 - .L_33)


	//   ....[0]....
.L_33:
        /*02dc*/ 	.word	0x00000070


	//   ....[1]....
        /*02e0*/ 	.word	0x00000080


	//   ....[2]....
        /*02e4*/ 	.word	0x00000140


	//   ....[3]....
        /*02e8*/ 	.word	0x00000370


	//   ....[4]....
        /*02ec*/ 	.word	0x000013b0


	//   ....[5]....
        /*02f0*/ 	.word	0x00001cb0


	//   ....[6]....
        /*02f4*/ 	.word	0x00001db0


	//   ....[7]....
        /*02f8*/ 	.word	0x00001e40


	//   ....[8]....
        /*02fc*/ 	.word	0x00001ed0


	//   ....[9]....
        /*0300*/ 	.word	0x00002500


	//   ....[10]....
        /*0304*/ 	.word	0x000025b0


	//   ....[11]....
        /*0308*/ 	.word	0x00002640


	//   ....[12]....
        /*030c*/ 	.word	0x000026d0


	//   ....[13]....
        /*0310*/ 	.word	0x00002e40


	//   ....[14]....
        /*0314*/ 	.word	0x00002f40


	//   ....[15]....
        /*0318*/ 	.word	0x00002fd0


	//   ....[16]....
        /*031c*/ 	.word	0x00003060


	//   ....[17]....
        /*0320*/ 	.word	0x0000a7f0


	//   ....[18]....
        /*0324*/ 	.word	0x0000a920


	//   ....[19]....
        /*0328*/ 	.word	0x0000a9f0


	//   ....[20]....
        /*032c*/ 	.word	0x0000aaa0


	//   ....[21]....
        /*0330*/ 	.word	0x0000ab50


	//   ....[22]....
        /*0334*/ 	.word	0x0000acd0


	//   ....[23]....
        /*0338*/ 	.word	0x0000ada0


	//   ....[24]....
        /*033c*/ 	.word	0x0000ae50


	//   ....[25]....
        /*0340*/ 	.word	0x0000af00


	//----- nvinfo : EIATTR_REG_RECONFIG
	.align		4
.L_34:
        /*0344*/ 	.byte	0x01, 0x54
	.zero		2


	//----- nvinfo : EIATTR_SYSCALL_OFFSETS
	.align		4
        /*0348*/ 	.byte	0x04, 0x46
        /*034a*/ 	.short	(.L_36 - .L_35)


	//   ....[0]....
.L_35:
        /*034c*/ 	.word	0x000014f0


	//   ....[1]....
        /*0350*/ 	.word	0x00001620


	//   ....[2]....
        /*0354*/ 	.word	0x00001710


	//   ....[3]....
        /*0358*/ 	.word	0x00008950


	//   ....[4]....
        /*035c*/ 	.word	0x00008a80


	//----- nvinfo : EIATTR_MBARRIER_INSTR_OFFSETS
	.align		4
.L_36:
        /*0360*/ 	.byte	0x04, 0x39
        /*0362*/ 	.short	(.L_38 - .L_37)


	//   ....[0]....
.L_37:
        /*0364*/ 	.word	0x00000240
        /*0368*/ 	.word	0x000000ff
        /*036c*/ 	.word	0x00000000
        /*0370*/ 	.short	0x0100
        /*0372*/ 	.byte	0x08
	.zero		1


	//   ....[1]....
        /*0374*/ 	.word	0x00000250
        /*0378*/ 	.word	0x000000ff
        /*037c*/ 	.word	0x00000038
        /*0380*/ 	.short	0x0100
        /*0382*/ 	.byte	0x08
	.zero		1


	//   ....[2]....
        /*0384*/ 	.word	0x00000260
        /*0388*/ 	.word	0x000000ff
        /*038c*/ 	.word	0x00000008
        /*0390*/ 	.short	0x0100
        /*0392*/ 	.byte	0x08
	.zero		1


	//   ....[3]....
        /*0394*/ 	.word	0x00000270
        /*0398*/ 	.word	0x000000ff
        /*039c*/ 	.word	0x00000040
        /*03a0*/ 	.short	0x0100
        /*03a2*/ 	.byte	0x08
	.zero		1


	//   ....[4]....
        /*03a4*/ 	.word	0x00000280
        /*03a8*/ 	.word	0x000000ff
        /*03ac*/ 	.word	0x00000010
        /*03b0*/ 	.short	0x0100
        /*03b2*/ 	.byte	0x08
	.zero		1


	//   ....[5]....
        /*03b4*/ 	.word	0x00000290
        /*03b8*/ 	.word	0x000000ff
        /*03bc*/ 	.word	0x00000048
        /*03c0*/ 	.short	0x0100
        /*03c2*/ 	.byte	0x08
	.zero		1


	//   ....[6]....
        /*03c4*/ 	.word	0x000002a0
        /*03c8*/ 	.word	0x000000ff
        /*03cc*/ 	.word	0x00000018
        /*03d0*/ 	.short	0x0100
        /*03d2*/ 	.byte	0x08
	.zero		1


	//   ....[7]....
        /*03d4*/ 	.word	0x000002b0
        /*03d8*/ 	.word	0x000000ff
        /*03dc*/ 	.word	0x00000050
        /*03e0*/ 	.short	0x0100
        /*03e2*/ 	.byte	0x08
	.zero		1


	//   ....[8]....
        /*03e4*/ 	.word	0x000002c0
        /*03e8*/ 	.word	0x000000ff
        /*03ec*/ 	.word	0x00000020
        /*03f0*/ 	.short	0x0100
        /*03f2*/ 	.byte	0x08
	.zero		1


	//   ....[9]....
        /*03f4*/ 	.word	0x000002d0
        /*03f8*/ 	.word	0x000000ff
        /*03fc*/ 	.word	0x00000058
        /*0400*/ 	.short	0x0100
        /*0402*/ 	.byte	0x08
	.zero		1


	//   ....[10]....
        /*0404*/ 	.word	0x000002e0
        /*0408*/ 	.word	0x000000ff
        /*040c*/ 	.word	0x00000028
        /*0410*/ 	.short	0x0100
        /*0412*/ 	.byte	0x08
	.zero		1


	//   ....[11]....
        /*0414*/ 	.word	0x000002f0
        /*0418*/ 	.word	0x000000ff
        /*041c*/ 	.word	0x00000060
        /*0420*/ 	.short	0x0100
        /*0422*/ 	.byte	0x08
	.zero		1


	//   ....[12]....
        /*0424*/ 	.word	0x00000300
        /*0428*/ 	.word	0x000000ff
        /*042c*/ 	.word	0x00000030
        /*0430*/ 	.short	0x0100
        /*0432*/ 	.byte	0x08
	.zero		1


	//   ....[13]....
        /*0434*/ 	.word	0x00000310
        /*0438*/ 	.word	0x000000ff
        /*043c*/ 	.word	0x00000068
        /*0440*/ 	.short	0x0100
        /*0442*/ 	.byte	0x08
	.zero		1


	//   ....[14]....
        /*0444*/ 	.word	0x00000570
        /*0448*/ 	.word	0x000000ff
        /*044c*/ 	.word	0x00000080
        /*0450*/ 	.short	0x0100
        /*0452*/ 	.byte	0x08
	.zero		1


	//   ....[15]....
        /*0454*/ 	.word	0x00000590
        /*0458*/ 	.word	0x000000ff
        /*045c*/ 	.word	0x00000088
        /*0460*/ 	.short	0x0100
        /*0462*/ 	.byte	0x08
	.zero		1


	//   ....[16]....
        /*0464*/ 	.word	0x000017b0
        /*0468*/ 	.word	0x00000003
        /*046c*/ 	.word	0x00000000
        /*0470*/ 	.short	0x010a
        /*0472*/ 	.byte	0x3f
	.zero		1


	//   ....[17]....
        /*0474*/ 	.word	0x000017f0
        /*0478*/ 	.word	0x00000003
        /*047c*/ 	.word	0x00000000
        /*0480*/ 	.short	0x010a
        /*0482*/ 	.byte	0x3f
	.zero		1


	//   ....[18]....
        /*0484*/ 	.word	0x00001a10
        /*0488*/ 	.word	0x00000008
        /*048c*/ 	.word	0x00000000
        /*0490*/ 	.short	0x010a
        /*0492*/ 	.byte	0x3f
	.zero		1


	//   ....[19]....
        /*0494*/ 	.word	0x000022a0
        /*0498*/ 	.word	0x00000000
        /*049c*/ 	.word	0x00000000
        /*04a0*/ 	.short	0x010a
        /*04a2*/ 	.byte	0x3f
	.zero		1


	//   ....[20]....
        /*04a4*/ 	.word	0x000028e0
        /*04a8*/ 	.word	0x00000005
        /*04ac*/ 	.word	0x00000000
        /*04b0*/ 	.short	0x010a
        /*04b2*/ 	.byte	0x3f
	.zero		1


	//   ....[21]....
        /*04b4*/ 	.word	0x00002ac0
        /*04b8*/ 	.word	0x00000003
        /*04bc*/ 	.word	0x00000000
        /*04c0*/ 	.short	0x0101
        /*04c2*/ 	.byte	0x3f
	.zero		1


	//   ....[22]....
        /*04c4*/ 	.word	0x00002c40
        /*04c8*/ 	.word	0x00000005
        /*04cc*/ 	.word	0x00000000
        /*04d0*/ 	.short	0x010a
        /*04d2*/ 	.byte	0x3f
	.zero		1


	//   ....[23]....
        /*04d4*/ 	.word	0x000033f0
        /*04d8*/ 	.word	0x00000079
        /*04dc*/ 	.word	0x00000000
        /*04e0*/ 	.short	0x0101
        /*04e2*/ 	.byte	0x3f
	.zero		1


	//   ....[24]....
        /*04e4*/ 	.word	0x00003640
        /*04e8*/ 	.word	0x000000ff
        /*04ec*/ 	.word	0x00000000
        /*04f0*/ 	.short	0x0101
        /*04f2*/ 	.byte	0x04
	.zero		1


	//   ....[25]....
        /*04f4*/ 	.word	0x00008d60
        /*04f8*/ 	.word	0x00000024
        /*04fc*/ 	.word	0x00000038
        /*0500*/ 	.short	0x010a
        /*0502*/ 	.byte	0x3f
	.zero		1


	//   ....[26]....
        /*0504*/ 	.word	0x00009c10
        /*0508*/ 	.word	0x00000007
        /*050c*/ 	.word	0x00000088
        /*0510*/ 	.short	0x0101
        /*0512*/ 	.byte	0x3f
	.zero		1


	//   ....[27]....
        /*0514*/ 	.word	0x0000a400
        /*0518*/ 	.word	0x00000007
        /*051c*/ 	.word	0x00000000
        /*0520*/ 	.short	0x010a
        /*0522*/ 	.byte	0x3f
	.zero		1


	//   ....[28]....
        /*0524*/ 	.word	0x0000a470
        /*0528*/ 	.word	0x00000008
        /*052c*/ 	.word	0x00000000
        /*0530*/ 	.short	0x010a
        /*0532*/ 	.byte	0x3f
	.zero		1


	//   ....[29]....
        /*0534*/ 	.word	0x0000a500
        /*0538*/ 	.word	0x00000009
        /*053c*/ 	.word	0x00000000
        /*0540*/ 	.short	0x010a
        /*0542*/ 	.byte	0x3f
	.zero		1


	//   ....[30]....
        /*0544*/ 	.word	0x0000a590
        /*0548*/ 	.word	0x00000008
        /*054c*/ 	.word	0x00000000
        /*0550*/ 	.short	0x010a
        /*0552*/ 	.byte	0x3f
	.zero		1


	//   ....[31]....
        /*0554*/ 	.word	0x0000a620
        /*0558*/ 	.word	0x00000009
        /*055c*/ 	.word	0x00000000
        /*0560*/ 	.short	0x010a
        /*0562*/ 	.byte	0x3f
	.zero		1


	//   ....[32]....
        /*0564*/ 	.word	0x0000a6b0
        /*0568*/ 	.word	0x00000006
        /*056c*/ 	.word	0x00000000
        /*0570*/ 	.short	0x010a
        /*0572*/ 	.byte	0x3f
	.zero		1


	//   ....[33]....
        /*0574*/ 	.word	0x0000a740
        /*0578*/ 	.word	0x00000003
        /*057c*/ 	.word	0x00000000
        /*0580*/ 	.short	0x010a
        /*0582*/ 	.byte	0x3f
	.zero		1


	//   ....[34]....
        /*0584*/ 	.word	0x0000a820
        /*0588*/ 	.word	0x00000003
        /*058c*/ 	.word	0x00000000
        /*0590*/ 	.short	0x010a
        /*0592*/ 	.byte	0x3f
	.zero		1


	//   ....[35]....
        /*0594*/ 	.word	0x0000ab80
        /*0598*/ 	.word	0x00000000
        /*059c*/ 	.word	0x00000000
        /*05a0*/ 	.short	0x010a
        /*05a2*/ 	.byte	0x3f
	.zero		1


	//   ....[36]....
        /*05a4*/ 	.word	0x0000abd0
        /*05a8*/ 	.word	0x00000005
        /*05ac*/ 	.word	0x00000000
        /*05b0*/ 	.short	0x010a
        /*05b2*/ 	.byte	0x3f
	.zero		1


	//   ....[37]....
        /*05b4*/ 	.word	0x0000afb0
        /*05b8*/ 	.word	0x00000024
        /*05bc*/ 	.word	0x00000038
        /*05c0*/ 	.short	0x010a
        /*05c2*/ 	.byte	0x3f
	.zero		1


	//   ....[38]....
        /*05c4*/ 	.word	0x0000b080
        /*05c8*/ 	.word	0x00000007
        /*05cc*/ 	.word	0x00000000
        /*05d0*/ 	.short	0x010a
        /*05d2*/ 	.byte	0x3f
	.zero		1


	//   ....[39]....
        /*05d4*/ 	.word	0x0000b0d0
        /*05d8*/ 	.word	0x00000008
        /*05dc*/ 	.word	0x00000000
        /*05e0*/ 	.short	0x010a
        /*05e2*/ 	.byte	0x3f
	.zero		1


	//   ....[40]....
        /*05e4*/ 	.word	0x0000b120
        /*05e8*/ 	.word	0x00000009
        /*05ec*/ 	.word	0x00000000
        /*05f0*/ 	.short	0x010a
        /*05f2*/ 	.byte	0x3f
	.zero		1


	//   ....[41]....
        /*05f4*/ 	.word	0x0000b170
        /*05f8*/ 	.word	0x00000008
        /*05fc*/ 	.word	0x00000000
        /*0600*/ 	.short	0x010a
        /*0602*/ 	.byte	0x3f
	.zero		1


	//   ....[42]....
        /*0604*/ 	.word	0x0000b1c0
        /*0608*/ 	.word	0x00000009
        /*060c*/ 	.word	0x00000000
        /*0610*/ 	.short	0x010a
        /*0612*/ 	.byte	0x3f
	.zero		1


	//   ....[43]....
        /*0614*/ 	.word	0x0000b210
        /*0618*/ 	.word	0x00000006
        /*061c*/ 	.word	0x00000000
        /*0620*/ 	.short	0x010a
        /*0622*/ 	.byte	0x3f
	.zero		1


	//----- nvinfo : EIATTR_NUM_MBARRIERS
	.align		4
.L_38:
        /*0624*/ 	.byte	0x03, 0x38
        /*0626*/ 	.short	0x0010


	//----- nvinfo : EIATTR_EXIT_INSTR_OFFSETS
	.align		4
        /*0628*/ 	.byte	0x04, 0x1c
        /*062a*/ 	.short	(.L_40 - .L_39)


	//   ....[0]....
.L_39:
        /*062c*/ 	.word	0x00000730


	//   ....[1]....
        /*0630*/ 	.word	0x00001010


	//   ....[2]....
        /*0634*/ 	.word	0x00007e50


	//   ....[3]....
        /*0638*/ 	.word	0x000084e0


	//   ....[4]....
        /*063c*/ 	.word	0x0000a790


	//----- nvinfo : EIATTR_MAX_THREADS
	.align		4
.L_40:
        /*0640*/ 	.byte	0x04, 0x05
        /*0642*/ 	.short	(.L_42 - .L_41)
.L_41:
        /*0644*/ 	.word	0x00000180
        /*0648*/ 	.word	0x00000001
        /*064c*/ 	.word	0x00000001


	//----- nvinfo : EIATTR_CRS_STACK_SIZE
	.align		4
.L_42:
        /*0650*/ 	.byte	0x04, 0x1e
        /*0652*/ 	.short	(.L_44 - .L_43)
.L_43:
        /*0654*/ 	.word	0x00000000


	//----- nvinfo : EIATTR_CBANK_PARAM_SIZE
	.align		4
.L_44:
        /*0658*/ 	.byte	0x03, 0x19
        /*065a*/ 	.short	0x0470


	//----- nvinfo : EIATTR_PARAM_CBANK
	.align		4
        /*065c*/ 	.byte	0x04, 0x0a
        /*065e*/ 	.short	(.L_46 - .L_45)
	.align		4
.L_45:
        /*0660*/ 	.word	index@(.nv.constant0._ZN7cutlass13device_kernelINS_4gemm6kernel13GemmUniversalIN4cute5tupleIJiiiiEEENS1_10collective13CollectiveMmaINS1_39MainloopSm90TmaGmmaRmemAWarpSpecializedILi7ENS5_IJNS4_1CILi1EEESB_SB_EEENS1_35KernelTmaWarpSpecializedCooperativeEEENS5_IJNSA_ILi128EEESF_NSA_ILi32EEEEEEfNS5_IJSB_llEEEfSI_NS4_8TiledMMAINS4_8MMA_AtomIJNS4_4SM904GMMA30MMA_64x128x8_F32TF32TF32_RS_TNILNSM_7ScaleInE1ELSO_1EEEEEENS4_6LayoutINS5_IJNSA_ILi2EEESB_SB_EEENS5_IJSB_NSA_ILi0EEESU_EEEEENS5_IJNS4_10UnderscoreESX_SX_EEEEENS4_13SM90_TMA_LOADENS4_14ComposedLayoutINS4_7SwizzleILi1ELi4ELi3EEENS4_18smem_ptr_flag_bitsILi32EEENSR_INS5_IJNSA_ILi8EEES16_EEENS5_IJSB_S16_EEEEEEENS4_9Copy_AtomIJNS4_39AutoVectorizingCopyWithAssumedAlignmentILi128EEEfEEENS4_8identityES10_S1A_vS1F_EENS_8epilogue10collective6detail29Sm90TmaWarpSpecializedAdapterINS1I_15DefaultEpilogueINS_10tfloat32_tENS5_IJlSB_lEEES1N_NS1H_6thread17LinearCombinationIS1M_Li1EffLNS1O_9ScaleType4KindE0ELNS_15FloatRoundStyleE2ES1M_EENS1_15EpilogueDefaultEEEEEvvEEEEvNT_6ParamsE)
        /*0664*/ 	.short	0x0210
        /*0666*/ 	.short	0x0470


	//----- nvinfo : EIATTR_SW_WAR
	.align		4
.L_46:
        /*0668*/ 	.byte	0x04, 0x36
        /*066a*/ 	.short	(.L_48 - .L_47)
.L_47:
        /*066c*/ 	.word	0x00000008
.L_48:


//--------------------- .nv.callgraph             --------------------------
	.section	.nv.callgraph,"",@"SHT_CUDA_CALLGRAPH"
	.align	4
	.sectionentsize	8
	.align		4
        /*0000*/ 	.word	0x00000000
	.align		4
        /*0004*/ 	.word	0xffffffff
	.align		4
        /*0008*/ 	.word	index@(_ZN7cutlass13device_kernelINS_4gemm6kernel13GemmUniversalIN4cute5tupleIJiiiiEEENS1_10collective13CollectiveMmaINS1_39MainloopSm90TmaGmmaRmemAWarpSpecializedILi7ENS5_IJNS4_1CILi1EEESB_SB_EEENS1_35KernelTmaWarpSpecializedCooperativeEEENS5_IJNSA_ILi128EEESF_NSA_ILi32EEEEEEfNS5_IJSB_llEEEfSI_NS4_8TiledMMAINS4_8MMA_AtomIJNS4_4SM904GMMA30MMA_64x128x8_F32TF32TF32_RS_TNILNSM_7ScaleInE1ELSO_1EEEEEENS4_6LayoutINS5_IJNSA_ILi2EEESB_SB_EEENS5_IJSB_NSA_ILi0EEESU_EEEEENS5_IJNS4_10UnderscoreESX_SX_EEEEENS4_13SM90_TMA_LOADENS4_14ComposedLayoutINS4_7SwizzleILi1ELi4ELi3EEENS4_18smem_ptr_flag_bitsILi32EEENSR_INS5_IJNSA_ILi8EEES16_EEENS5_IJSB_S16_EEEEEEENS4_9Copy_AtomIJNS4_39AutoVectorizingCopyWithAssumedAlignmentILi128EEEfEEENS4_8identityES10_S1A_vS1F_EENS_8epilogue10collective6detail29Sm90TmaWarpSpecializedAdapterINS1I_15DefaultEpilogueINS_10tfloat32_tENS5_IJlSB_lEEES1N_NS1H_6thread17LinearCombinationIS1M_Li1EffLNS1O_9ScaleType4KindE0ELNS_15FloatRoundStyleE2ES1M_EENS1_15EpilogueDefaultEEEEEvvEEEEvNT_6ParamsE)
	.align		4
        /*000c*/ 	.word	index@(__assertfail)
	.align		4
        /*0010*/ 	.word	0x00000000
	.align		4
        /*0014*/ 	.word	0xfffffffe
	.align		4
        /*0018*/ 	.word	0x00000000
	.align		4
        /*001c*/ 	.word	0xfffffffd
	.align		4
        /*0020*/ 	.word	0x00000000
	.align		4
        /*0024*/ 	.word	0xfffffffc


//--------------------- .nv.constant4             --------------------------
	.section	.nv.constant4,"a",@progbits
	.align	8
	.align		8
.nv.constant4:
        /*0000*/ 	.dword	__assertfail
	.align		8
        /*0008*/ 	.dword	__unnamed_1
	.align		8
        /*0010*/ 	.dword	__unnamed_2
	.align		8
        /*0018*/ 	.dword	_ZN39_INTERNAL_137a3d67_4_k_cu_fbc9e4ad_29604cuda3std3__45__cpo5beginE
	.align		8
        /*0020*/ 	.dword	_ZN39_INTERNAL_137a3d67_4_k_cu_fbc9e4ad_29604cuda3std3__45__cpo3endE
	.align		8
        /*0028*/ 	.dword	_ZN39_INTERNAL_137a3d67_4_k_cu_fbc9e4ad_29604cuda3std3__45__cpo6cbeginE
	.align		8
        /*0030*/ 	.dword	_ZN39_INTERNAL_137a3d67_4_k_cu_fbc9e4ad_29604cuda3std3__45__cpo4cendE
	.align		8
        /*0038*/ 	.dword	_ZN39_INTERNAL_137a3d67_4_k_cu_fbc9e4ad_29604cuda3std3__441_GLOBAL__N__137a3d67_4_k_cu_fbc9e4ad_29606ignoreE
	.align		8
        /*0040*/ 	.dword	_ZN39_INTERNAL_137a3d67_4_k_cu_fbc9e4ad_29604cuda3std3__419piecewise_constructE
	.align		8
        /*0048*/ 	.dword	_ZN39_INTERNAL_137a3d67_4_k_cu_fbc9e4ad_29604cuda3std3__48in_placeE
	.align		8
        /*0050*/ 	.dword	_ZN39_INTERNAL_137a3d67_4_k_cu_fbc9e4ad_29604cuda3std6ranges3__45__cpo4swapE
	.align		8
        /*0058*/ 	.dword	_ZN39_INTERNAL_137a3d67_4_k_cu_fbc9e4ad_29604cuda3std6ranges3__45__cpo9iter_moveE
	.align		8
        /*0060*/ 	.dword	_ZN39_INTERNAL_137a3d67_4_k_cu_fbc9e4ad_29604cute7productE
	.align		8
        /*0068*/ 	.dword	_ZN39_INTERNAL_137a3d67_4_k_cu_fbc9e4ad_29604cute1_E
	.align		8
        /*0070*/ 	.dword	$str$24
	.align		8
        /*0078*/ 	.dword	$str$25


//--------------------- .text._ZN7cutlass13device_kernelINS_4gemm6kernel13GemmUniversalIN4cute5tupleIJiiiiEEENS1_10collective13CollectiveMmaINS1_39MainloopSm90TmaGmmaRmemAWarpSpecializedILi7ENS5_IJNS4_1CILi1EEESB_SB_EEENS1_35KernelTmaWarpSpecializedCooperativeEEENS5_IJNSA_ILi128EEESF_NSA_ILi32EEEEEEfNS5_IJSB_llEEEfSI_NS4_8TiledMMAINS4_8MMA_AtomIJNS4_4SM904GMMA30MMA_64x128x8_F32TF32TF32_RS_TNILNSM_7ScaleInE1ELSO_1EEEEEENS4_6LayoutINS5_IJNSA_ILi2EEESB_SB_EEENS5_IJSB_NSA_ILi0EEESU_EEEEENS5_IJNS4_10UnderscoreESX_SX_EEEEENS4_13SM90_TMA_LOADENS4_14ComposedLayoutINS4_7SwizzleILi1ELi4ELi3EEENS4_18smem_ptr_flag_bitsILi32EEENSR_INS5_IJNSA_ILi8EEES16_EEENS5_IJSB_S16_EEEEEEENS4_9Copy_AtomIJNS4_39AutoVectorizingCopyWithAssumedAlignmentILi128EEEfEEENS4_8identityES10_S1A_vS1F_EENS_8epilogue10collective6detail29Sm90TmaWarpSpecializedAdapterINS1I_15DefaultEpilogueINS_10tfloat32_tENS5_IJlSB_lEEES1N_NS1H_6thread17LinearCombinationIS1M_Li1EffLNS1O_9ScaleType4KindE0ELNS_15FloatRoundStyleE2ES1M_EENS1_15EpilogueDefaultEEEEEvvEEEEvNT_6ParamsE --------------------------
	.section	.text._ZN7cutlass13device_kernelINS_4gemm6kernel13GemmUniversalIN4cute5tupleIJiiiiEEENS1_10collective13CollectiveMmaINS1_39MainloopSm90TmaGmmaRmemAWarpSpecializedILi7ENS5_IJNS4_1CILi1EEESB_SB_EEENS1_35KernelTmaWarpSpecializedCooperativeEEENS5_IJNSA_ILi128EEESF_NSA_ILi32EEEEEEfNS5_IJSB_llEEEfSI_NS4_8TiledMMAINS4_8MMA_AtomIJNS4_4SM904GMMA30MMA_64x128x8_F32TF32TF32_RS_TNILNSM_7ScaleInE1ELSO_1EEEEEENS4_6LayoutINS5_IJNSA_ILi2EEESB_SB_EEENS5_IJSB_NSA_ILi0EEESU_EEEEENS5_IJNS4_10UnderscoreESX_SX_EEEEENS4_13SM90_TMA_LOADENS4_14ComposedLayoutINS4_7SwizzleILi1ELi4ELi3EEENS4_18smem_ptr_flag_bitsILi32EEENSR_INS5_IJNSA_ILi8EEES16_EEENS5_IJSB_S16_EEEEEEENS4_9Copy_AtomIJNS4_39AutoVectorizingCopyWithAssumedAlignmentILi128EEEfEEENS4_8identityES10_S1A_vS1F_EENS_8epilogue10collective6detail29Sm90TmaWarpSpecializedAdapterINS1I_15DefaultEpilogueINS_10tfloat32_tENS5_IJlSB_lEEES1N_NS1H_6thread17LinearCombinationIS1M_Li1EffLNS1O_9ScaleType4KindE0ELNS_15FloatRoundStyleE2ES1M_EENS1_15EpilogueDefaultEEEEEvvEEEEvNT_6ParamsE,"ax",@progbits
	.align	128
.text._ZN7cutlass13device_kernelINS_4gemm6kernel13GemmUniversalIN4cute5tupleIJiiiiEEENS1_10collective13CollectiveMmaINS1_39MainloopSm90TmaGmmaRmemAWarpSpecializedILi7ENS5_IJNS4_1CILi1EEESB_SB_EEENS1_35KernelTmaWarpSpecializedCooperativeEEENS5_IJNSA_ILi128EEESF_NSA_ILi32EEEEEEfNS5_IJSB_llEEEfSI_NS4_8TiledMMAINS4_8MMA_AtomIJNS4_4SM904GMMA30MMA_64x128x8_F32TF32TF32_RS_TNILNSM_7ScaleInE1ELSO_1EEEEEENS4_6LayoutINS5_IJNSA_ILi2EEESB_SB_EEENS5_IJSB_NSA_ILi0EEESU_EEEEENS5_IJNS4_10UnderscoreESX_SX_EEEEENS4_13SM90_TMA_LOADENS4_14ComposedLayoutINS4_7SwizzleILi1ELi4ELi3EEENS4_18smem_ptr_flag_bitsILi32EEENSR_INS5_IJNSA_ILi8EEES16_EEENS5_IJSB_S16_EEEEEEENS4_9Copy_AtomIJNS4_39AutoVectorizingCopyWithAssumedAlignmentILi128EEEfEEENS4_8identityES10_S1A_vS1F_EENS_8epilogue10collective6detail29Sm90TmaWarpSpecializedAdapterINS1I_15DefaultEpilogueINS_10tfloat32_tENS5_IJlSB_lEEES1N_NS1H_6thread17LinearCombinationIS1M_Li1EffLNS1O_9ScaleType4KindE0ELNS_15FloatRoundStyleE2ES1M_EENS1_15EpilogueDefaultEEEEEvvEEEEvNT_6ParamsE:
        .type           _ZN7cutlass13device_kernelINS_4gemm6kernel13GemmUniversalIN4cute5tupleIJiiiiEEENS1_10collective13CollectiveMmaINS1_39MainloopSm90TmaGmmaRmemAWarpSpecializedILi7ENS5_IJNS4_1CILi1EEESB_SB_EEENS1_35KernelTmaWarpSpecializedCooperativeEEENS5_IJNSA_ILi128EEESF_NSA_ILi32EEEEEEfNS5_IJSB_llEEEfSI_NS4_8TiledMMAINS4_8MMA_AtomIJNS4_4SM904GMMA30MMA_64x128x8_F32TF32TF32_RS_TNILNSM_7ScaleInE1ELSO_1EEEEEENS4_6LayoutINS5_IJNSA_ILi2EEESB_SB_EEENS5_IJSB_NSA_ILi0EEESU_EEEEENS5_IJNS4_10UnderscoreESX_SX_EEEEENS4_13SM90_TMA_LOADENS4_14ComposedLayoutINS4_7SwizzleILi1ELi4ELi3EEENS4_18smem_ptr_flag_bitsILi32EEENSR_INS5_IJNSA_ILi8EEES16_EEENS5_IJSB_S16_EEEEEEENS4_9Copy_AtomIJNS4_39AutoVectorizingCopyWithAssumedAlignmentILi128EEEfEEENS4_8identityES10_S1A_vS1F_EENS_8epilogue10collective6detail29Sm90TmaWarpSpecializedAdapterINS1I_15DefaultEpilogueINS_10tfloat32_tENS5_IJlSB_lEEES1N_NS1H_6thread17LinearCombinationIS1M_Li1EffLNS1O_9ScaleType4KindE0ELNS_15FloatRoundStyleE2ES1M_EENS1_15EpilogueDefaultEEEEEvvEEEEvNT_6ParamsE,@function
        .size           _ZN7cutlass13device_kernelINS_4gemm6kernel13GemmUniversalIN4cute5tupleIJiiiiEEENS1_10collective13CollectiveMmaINS1_39MainloopSm90TmaGmmaRmemAWarpSpecializedILi7ENS5_IJNS4_1CILi1EEESB_SB_EEENS1_35KernelTmaWarpSpecializedCooperativeEEENS5_IJNSA_ILi128EEESF_NSA_ILi32EEEEEEfNS5_IJSB_llEEEfSI_NS4_8TiledMMAINS4_8MMA_AtomIJNS4_4SM904GMMA30MMA_64x128x8_F32TF32TF32_RS_TNILNSM_7ScaleInE1ELSO_1EEEEEENS4_6LayoutINS5_IJNSA_ILi2EEESB_SB_EEENS5_IJSB_NSA_ILi0EEESU_EEEEENS5_IJNS4_10UnderscoreESX_SX_EEEEENS4_13SM90_TMA_LOADENS4_14ComposedLayoutINS4_7SwizzleILi1ELi4ELi3EEENS4_18smem_ptr_flag_bitsILi32EEENSR_INS5_IJNSA_ILi8EEES16_EEENS5_IJSB_S16_EEEEEEENS4_9Copy_AtomIJNS4_39AutoVectorizingCopyWithAssumedAlignmentILi128EEEfEEENS4_8identityES10_S1A_vS1F_EENS_8epilogue10collective6detail29Sm90TmaWarpSpecializedAdapterINS1I_15DefaultEpilogueINS_10tfloat32_tENS5_IJlSB_lEEES1N_NS1H_6thread17LinearCombinationIS1M_Li1EffLNS1O_9ScaleType4KindE0ELNS_15FloatRoundStyleE2ES1M_EENS1_15EpilogueDefaultEEEEEvvEEEEvNT_6ParamsE,(.L_x_229 - _ZN7cutlass13device_kernelINS_4gemm6kernel13GemmUniversalIN4cute5tupleIJiiiiEEENS1_10collective13CollectiveMmaINS1_39MainloopSm90TmaGmmaRmemAWarpSpecializedILi7ENS5_IJNS4_1CILi1EEESB_SB_EEENS1_35KernelTmaWarpSpecializedCooperativeEEENS5_IJNSA_ILi128EEESF_NSA_ILi32EEEEEEfNS5_IJSB_llEEEfSI_NS4_8TiledMMAINS4_8MMA_AtomIJNS4_4SM904GMMA30MMA_64x128x8_F32TF32TF32_RS_TNILNSM_7ScaleInE1ELSO_1EEEEEENS4_6LayoutINS5_IJNSA_ILi2EEESB_SB_EEENS5_IJSB_NSA_ILi0EEESU_EEEEENS5_IJNS4_10UnderscoreESX_SX_EEEEENS4_13SM90_TMA_LOADENS4_14ComposedLayoutINS4_7SwizzleILi1ELi4ELi3EEENS4_18smem_ptr_flag_bitsILi32EEENSR_INS5_IJNSA_ILi8EEES16_EEENS5_IJSB_S16_EEEEEEENS4_9Copy_AtomIJNS4_39AutoVectorizingCopyWithAssumedAlignmentILi128EEEfEEENS4_8identityES10_S1A_vS1F_EENS_8epilogue10collective6detail29Sm90TmaWarpSpecializedAdapterINS1I_15DefaultEpilogueINS_10tfloat32_tENS5_IJlSB_lEEES1N_NS1H_6thread17LinearCombinationIS1M_Li1EffLNS1O_9ScaleType4KindE0ELNS_15FloatRoundStyleE2ES1M_EENS1_15EpilogueDefaultEEEEEvvEEEEvNT_6ParamsE)
        .other          _ZN7cutlass13device_kernelINS_4gemm6kernel13GemmUniversalIN4cute5tupleIJiiiiEEENS1_10collective13CollectiveMmaINS1_39MainloopSm90TmaGmmaRmemAWarpSpecializedILi7ENS5_IJNS4_1CILi1EEESB_SB_EEENS1_35KernelTmaWarpSpecializedCooperativeEEENS5_IJNSA_ILi128EEESF_NSA_ILi32EEEEEEfNS5_IJSB_llEEEfSI_NS4_8TiledMMAINS4_8MMA_AtomIJNS4_4SM904GMMA30MMA_64x128x8_F32TF32TF32_RS_TNILNSM_7ScaleInE1ELSO_1EEEEEENS4_6LayoutINS5_IJNSA_ILi2EEESB_SB_EEENS5_IJSB_NSA_ILi0EEESU_EEEEENS5_IJNS4_10UnderscoreESX_SX_EEEEENS4_13SM90_TMA_LOADENS4_14ComposedLayoutINS4_7SwizzleILi1ELi4ELi3EEENS4_18smem_ptr_flag_bitsILi32EEENSR_INS5_IJNSA_ILi8EEES16_EEENS5_IJSB_S16_EEEEEEENS4_9Copy_AtomIJNS4_39AutoVectorizingCopyWithAssumedAlignmentILi128EEEfEEENS4_8identityES10_S1A_vS1F_EENS_8epilogue10collective6detail29Sm90TmaWarpSpecializedAdapterINS1I_15DefaultEpilogueINS_10tfloat32_tENS5_IJlSB_lEEES1N_NS1H_6thread17LinearCombinationIS1M_Li1EffLNS1O_9ScaleType4KindE0ELNS_15FloatRoundStyleE2ES1M_EENS1_15EpilogueDefaultEEEEEvvEEEEvNT_6ParamsE,@"STO_CUDA_ENTRY STV_DEFAULT"
_ZN7cutlass13device_kernelINS_4gemm6kernel13GemmUniversalIN4cute5tupleIJiiiiEEENS1_10collective13CollectiveMmaINS1_39MainloopSm90TmaGmmaRmemAWarpSpecializedILi7ENS5_IJNS4_1CILi1EEESB_SB_EEENS1_35KernelTmaWarpSpecializedCooperativeEEENS5_IJNSA_ILi128EEESF_NSA_ILi32EEEEEEfNS5_IJSB_llEEEfSI_NS4_8TiledMMAINS4_8MMA_AtomIJNS4_4SM904GMMA30MMA_64x128x8_F32TF32TF32_RS_TNILNSM_7ScaleInE1ELSO_1EEEEEENS4_6LayoutINS5_IJNSA_ILi2EEESB_SB_EEENS5_IJSB_NSA_ILi0EEESU_EEEEENS5_IJNS4_10UnderscoreESX_SX_EEEEENS4_13SM90_TMA_LOADENS4_14ComposedLayoutINS4_7SwizzleILi1ELi4ELi3EEENS4_18smem_ptr_flag_bitsILi32EEENSR_INS5_IJNSA_ILi8EEES16_EEENS5_IJSB_S16_EEEEEEENS4_9Copy_AtomIJNS4_39AutoVectorizingCopyWithAssumedAlignmentILi128EEEfEEENS4_8identityES10_S1A_vS1F_EENS_8epilogue10collective6detail29Sm90TmaWarpSpecializedAdapterINS1I_15DefaultEpilogueINS_10tfloat32_tENS5_IJlSB_lEEES1N_NS1H_6thread17LinearCombinationIS1M_Li1EffLNS1O_9ScaleType4KindE0ELNS_15FloatRoundStyleE2ES1M_EENS1_15EpilogueDefaultEEEEEvvEEEEvNT_6ParamsE:
[----:B------:R-:W0:Y:S02]  /*0000*/  LDC R1, c[0x0][0x28] ;  /* 0x00000a00ff017b82 */ /* 0x000e240000000800 */
[----:B0-----:R-:W-:Y:S01]  /*0010*/  VIADD R1, R1, 0xffffffc0 ;  /* 0xffffffc001017836 */ /* 0x001fe20000000000 */
[----:B------:R-:W0:Y:S01]  /*0020*/  S2R R2, SR_TID.X ;  /* 0x0000000000027919 */ /* 0x000e220000002100 */
[----:B------:R-:W-:Y:S01]  /*0030*/  ELECT P0, URZ, PT ;  /* 0x00000000003f782f */ /* 0x000fe20003800000 */
[----:B------:R-:W-:Y:S01]  /*0040*/  BSSY B0, `(.L_x_0) ;  /* 0x000000f000007945 */ /* 0x000fe20003800000 */
[--C-:B0-----:R-:W-:Y:S02]  /*0050*/  SHF.R.U32.HI R96, RZ, 0x5, R2.reuse ;  /* 0x00000005ff607819 */ /* 0x101fe40000011602 */
[----:B------:R-:W-:-:S03]  /*0060*/  SHF.R.U32.HI R12, RZ, 0x7, R2 ;  /* 0x00000007ff0c7819 */ /* 0x000fc60000011602 */
[----:B------:R-:W0:Y:S04]  /*0070*/  SHFL.IDX PT, R0, R96, RZ, 0x1f ;  /* 0x00001fff60007589 */ /* 0x000e2800000e0000 */
[----:B------:R1:W2:Y:S01]  /*0080*/  SHFL.IDX PT, R10, R12, RZ, 0x1f ;  /* 0x00001fff0c0a7589 */ /* 0x0002a200000e0000 */
[----:B0-----:R-:W-:-:S13]  /*0090*/  ISETP.NE.OR P0, PT, R0, RZ, !P0 ;  /* 0x000000ff0000720c */ /* 0x001fda0004705670 */
[----:B-12---:R-:W-:Y:S05]  /*00a0*/  @P0 BRA `(.L_x_1) ;  /* 0x0000000000200947 */ /* 0x006fea0003800000 */
[----:B------:R-:W-:Y:S02]  /*00b0*/  ULDC.64 UR4, c[0x0][0x198] ;  /* 0x0000660000047ab9 */ /* 0x000fe40000000a00 */
[----:B------:R-:W-:Y:S02]  /*00c0*/  UIADD3 UR6, UP0, UR4, 0xf0, URZ ;  /* 0x000000f004067890 */ /* 0x000fe4000ff1e03f */
[----:B------:R-:W-:Y:S02]  /*00d0*/  UIADD3 UR4, UP1, UR4, 0x1f0, URZ ;  /* 0x000001f004047890 */ /* 0x000fe4000ff3e03f */
[----:B------:R-:W-:Y:S02]  /*00e0*/  UIADD3.X UR7, URZ, UR5, URZ, UP0, !UPT ;  /* 0x000000053f077290 */ /* 0x000fe400087fe43f */
[----:B------:R-:W-:-:S07]  /*00f0*/  UIADD3.X UR5, URZ, UR5, URZ, UP1, !UPT ;  /* 0x000000053f057290 */ /* 0x000fce0008ffe43f */
[----:B------:R0:W-:Y:S02]  /*0100*/  UTMACCTL.PF [UR6] ;  /* 0x00000000060079b9 */ /* 0x0001e40008040000 */
[----:B------:R0:W-:Y:S02]  /*0110*/  UTMACCTL.PF [UR4] ;  /* 0x00000000040079b9 */ /* 0x0001e40008040000 */
[----:B0-----:R-:W-:Y:S01]  /*0120*/  NOP ;  /* 0x0000000000007918 */ /* 0x001fe20000000000 */
.L_x_1:
[----:B------:R-:W-:Y:S05]  /*0130*/  BSYNC B0 ;  /* 0x0000000000007941 */ /* 0x000fea0003800000 */
.L_x_0:
[----:B------:R-:W0:Y:S02]  /*0140*/  SHFL.IDX PT, R3, R96, RZ, 0x1f ;  /* 0x00001fff60037589 */ /* 0x000e2400000e0000 */
[----:B0-----:R-:W-:-:S13]  /*0150*/  ISETP.NE.AND P0, PT, R3, RZ, PT ;  /* 0x000000ff0300720c */ /* 0x001fda0003f05270 */
[----:B------:R-:W-:Y:S05]  /*0160*/  @P0 BRA `(.L_x_2) ;  /* 0x0000000000700947 */ /* 0x000fea0003800000 */
[----:B------:R-:W0:Y:S01]  /*0170*/  S2UR UR8, SR_CgaCtaId ;  /* 0x00000000000879c3 */ /* 0x000e220000008800 */
[----:B------:R-:W-:Y:S01]  /*0180*/  UMOV UR4, 0x400 ;  /* 0x0000040000047882 */ /* 0x000fe20000000000 */
[----:B------:R-:W-:Y:S01]  /*0190*/  UMOV UR5, 0x1 ;  /* 0x0000000100057882 */ /* 0x000fe20000000000 */
[----:B------:R-:W-:Y:S01]  /*01a0*/  UMOV UR6, 0x100 ;  /* 0x0000010000067882 */ /* 0x000fe20000000000 */
[----:B------:R-:W-:Y:S01]  /*01b0*/  ELECT P0, URZ, PT ;  /* 0x00000000003f782f */ /* 0x000fe20003800000 */
[----:B------:R-:W-:-:S04]  /*01c0*/  UIADD3 UR6, -UR6, 0x100000, URZ ;  /* 0x0010000006067890 */ /* 0x000fc8000fffe13f */
[----:B------:R-:W-:Y:S02]  /*01d0*/  USHF.L.U32 UR7, UR6, 0xb, URZ ;  /* 0x0000000b06077899 */ /* 0x000fe4000800063f */
[----:B------:R-:W-:Y:S02]  /*01e0*/  USHF.L.U32 UR6, UR6, 0x1, URZ ;  /* 0x0000000106067899 */ /* 0x000fe4000800063f */
[----:B0-----:R-:W-:Y:S02]  /*01f0*/  ULEA UR8, UR8, UR4, 0x18 ;  /* 0x0000000408087291 */ /* 0x001fe4000f8ec03f */
[----:B------:R-:W-:-:S04]  /*0200*/  UIADD3 UR4, -UR5, 0x100000, URZ ;  /* 0x0010000005047890 */ /* 0x000fc8000fffe13f */
[----:B------:R-:W-:Y:S02]  /*0210*/  USHF.L.U32 UR5, UR4, 0xb, URZ ;  /* 0x0000000b04057899 */ /* 0x000fe4000800063f */
[----:B------:R-:W-:Y:S01]  /*0220*/  USHF.L.U32 UR4, UR4, 0x1, URZ ;  /* 0x0000000104047899 */ /* 0x000fe2000800063f */
[----:B------:R-:W0:Y:S11]  /*0230*/  FENCE.VIEW.ASYNC.S ;  /* 0x00000000000073c6 */ /* 0x000e360000000000 */
[----:B0-----:R0:W1:Y:S01]  /*0240*/  SYNCS.EXCH.64 URZ, [UR8], UR4 ;  /* 0x00000004083f75b2 */ /* 0x0010620008000100 */
[----:B------:R0:W2:Y:S01]  /*0250*/  SYNCS.EXCH.64 URZ, [UR8+0x38], UR6 ;  /* 0x00003806083f75b2 */ /* 0x0000a20008000100 */
[----:B------:R0:W3:Y:S01]  /*0260*/  SYNCS.EXCH.64 URZ, [UR8+0x8], UR4 ;  /* 0x00000804083f75b2 */ /* 0x0000e20008000100 */
[----:B------:R0:W4:Y:S01]  /*0270*/  SYNCS.EXCH.64 URZ, [UR8+0x40], UR6 ;  /* 0x00004006083f75b2 */ /* 0x0001220008000100 */
[----:B------:R0:W0:Y:S01]  /*0280*/  SYNCS.EXCH.64 URZ, [UR8+0x10], UR4 ;  /* 0x00001004083f75b2 */ /* 0x0000220008000100 */
        /* <DEDUP_REMOVED lines=9> */
[----:B------:R-:W-:Y:S01]  /*0320*/  NOP ;  /* 0x0000000000007918 */ /* 0x000fe20000000000 */
.L_x_2:
[----:B------:R-:W5:Y:S01]  /*0330*/  LDL.LU R6, [R1+0x8] ;  /* 0x0000080001067983 */ /* 0x000f620000300800 */
[----:B------:R-:W1:Y:S01]  /*0340*/  LDC R5, c[0x0][0x65c] ;  /* 0x00019700ff057b82 */ /* 0x000e620000000800 */
[----:B------:R-:W-:Y:S02]  /*0350*/  ELECT P0, URZ, PT ;  /* 0x00000000003f782f */ /* 0x000fe40003800000 */
[----:B------:R-:W-:Y:S01]  /*0360*/  ISETP.NE.AND P2, PT, R10, RZ, PT ;  /* 0x000000ff0a00720c */ /* 0x000fe20003f45270 */
[----:B------:R-:W2:Y:S01]  /*0370*/  SHFL.IDX PT, R4, R96, RZ, 0x1f ;  /* 0x00001fff60047589 */ /* 0x000ea200000e0000 */
[----:B0-----:R-:W-:Y:S01]  /*0380*/  UMOV UR4, 0x20 ;  /* 0x0000002000047882 */ /* 0x001fe20000000000 */
[----:B------:R-:W-:Y:S01]  /*0390*/  NOP ;  /* 0x0000000000007918 */ /* 0x000fe20000000000 */
[----:B------:R-:W-:Y:S01]  /*03a0*/  NOP ;  /* 0x0000000000007918 */ /* 0x000fe20000000000 */
[----:B------:R-:W0:Y:S01]  /*03b0*/  S2R R3, SR_CTAID.Y ;  /* 0x0000000000037919 */ /* 0x000e220000002600 */
[----:B-1----:R-:W-:-:S02]  /*03c0*/  ISETP.NE.AND P3, PT, R5, 0x1, PT ;  /* 0x000000010500780c */ /* 0x002fc40003f65270 */
[----:B------:R-:W-:Y:S02]  /*03d0*/  SHF.R.S32.HI R5, RZ, 0x1f, R0 ;  /* 0x0000001fff057819 */ /* 0x000fe40000011400 */
[----:B--2---:R-:W-:Y:S02]  /*03e0*/  ISETP.NE.OR P0, PT, R4, RZ, !P0 ;  /* 0x000000ff0400720c */ /* 0x004fe40004705670 */
[----:B------:R-:W1:Y:S01]  /*03f0*/  S2R R4, SR_CTAID.X ;  /* 0x0000000000047919 */ /* 0x000e620000002500 */
[----:B------:R-:W-:-:S04]  /*0400*/  LEA.HI R5, R5, R0, RZ, 0x2 ;  /* 0x0000000005057211 */ /* 0x000fc800078f10ff */
[----:B------:R-:W-:Y:S02]  /*0410*/  LOP3.LUT R5, R5, 0xfffffffc, RZ, 0xc0, !PT ;  /* 0xfffffffc05057812 */ /* 0x000fe400078ec0ff */
[----:B------:R-:W1:Y:S01]  /*0420*/  @P3 LDC R9, c[0x0][0x10] ;  /* 0x00000400ff093b82 */ /* 0x000e620000000800 */
[----:B------:R-:W-:Y:S02]  /*0430*/  @P3 IMAD.MOV.U32 R7, RZ, RZ, RZ ;  /* 0x000000ffff073224 */ /* 0x000fe400078e00ff */
[----:B------:R-:W-:Y:S01]  /*0440*/  IMAD.IADD R0, R0, 0x1, -R5 ;  /* 0x0000000100007824 */ /* 0x000fe200078e0a05 */
[----:B------:R-:W-:Y:S01]  /*0450*/  VOTEU.ALL UP0, P0 ;  /* 0x00000000003f7886 */ /* 0x000fe20000000000 */
[----:B------:R-:W-:Y:S01]  /*0460*/  VOTEU.ALL UP1, P0 ;  /* 0x00000000003f7886 */ /* 0x000fe20000020000 */
[----:B------:R-:W-:Y:S02]  /*0470*/  IMAD.MOV.U32 R5, RZ, RZ, RZ ;  /* 0x000000ffff057224 */ /* 0x000fe400078e00ff */
[----:B------:R-:W2:Y:S01]  /*0480*/  @!P3 LDC R11, c[0x0][0xc] ;  /* 0x00000300ff0bbb82 */ /* 0x000ea20000000800 */
[----:B------:R-:W-:Y:S01]  /*0490*/  @!UP0 UMOV UR6, 0x400 ;  /* 0x0000040000068882 */ /* 0x000fe20000000000 */
[----:B------:R-:W-:Y:S01]  /*04a0*/  ISETP.NE.AND P1, PT, R0, 0x3, PT ;  /* 0x000000030000780c */ /* 0x000fe20003f25270 */
[----:B------:R-:W-:-:S04]  /*04b0*/  @!UP0 UIADD3 UR4, -UR4, 0x100000, URZ ;  /* 0x0010000004048890 */ /* 0x000fc8000fffe13f */
[----:B------:R-:W-:Y:S02]  /*04c0*/  @!UP0 USHF.L.U32 UR5, UR4, 0xb, URZ ;  /* 0x0000000b04058899 */ /* 0x000fe4000800063f */
[----:B------:R-:W-:Y:S01]  /*04d0*/  @!UP0 USHF.L.U32 UR4, UR4, 0x1, URZ ;  /* 0x0000000104048899 */ /* 0x000fe2000800063f */
[----:B------:R-:W3:Y:S02]  /*04e0*/  @!UP0 S2UR UR7, SR_CgaCtaId ;  /* 0x00000000000789c3 */ /* 0x000ee40000008800 */
[----:B---3--:R-:W-:Y:S01]  /*04f0*/  @!UP0 ULEA UR8, UR7, UR6, 0x18 ;  /* 0x0000000607088291 */ /* 0x008fe2000f8ec03f */
[----:B------:R-:W-:Y:S01]  /*0500*/  VOTEU.ALL UP0, P0 ;  /* 0x00000000003f7886 */ /* 0x000fe20000000000 */
[----:B------:R-:W-:Y:S01]  /*0510*/  ISETP.EQ.OR P0, PT, R0, RZ, !P1 ;  /* 0x000000ff0000720c */ /* 0x000fe20004f02670 */
[----:B------:R-:W-:Y:S01]  /*0520*/  ULDC UR6, c[0x0][0xc] ;  /* 0x0000030000067ab9 */ /* 0x000fe20000000800 */
[----:B------:R-:W-:Y:S02]  /*0530*/  ULDC UR7, c[0x0][0x10] ;  /* 0x0000040000077ab9 */ /* 0x000fe40000000800 */
[C---:B------:R-:W-:Y:S01]  /*0540*/  ISETP.EQ.AND P0, PT, R10.reuse, RZ, P0 ;  /* 0x000000ff0a00720c */ /* 0x040fe20000702270 */
[----:B------:R-:W-:Y:S01]  /*0550*/  VIADD R10, R10, 0xffffffff ;  /* 0xffffffff0a0a7836 */ /* 0x000fe20000000000 */
[----:B------:R-:W3:Y:S04]  /*0560*/  FENCE.VIEW.ASYNC.S ;  /* 0x00000000000073c6 */ /* 0x000ee80000000000 */
[----:B---3--:R-:W4:Y:S01]  /*0570*/  @!UP0 SYNCS.EXCH.64 URZ, [UR8+0x80], UR4 ;  /* 0x00008004083f85b2 */ /* 0x008f220008000100 */
[----:B------:R-:W-:Y:S01]  /*0580*/  ISETP.GE.U32.AND P1, PT, R10, 0x2, PT ;  /* 0x000000020a00780c */ /* 0x000fe20003f26070 */
[----:B------:R3:W4:Y:S01]  /*0590*/  @!UP1 SYNCS.EXCH.64 URZ, [UR8+0x88], UR4 ;  /* 0x00008804083f95b2 */ /* 0x0007220008000100 */
[----:B------:R-:W-:Y:S01]  /*05a0*/  NOP ;  /* 0x0000000000007918 */ /* 0x000fe20000000000 */
[----:B---3--:R-:W-:-:S03]  /*05b0*/  UIMAD.WIDE.U32 UR4, UR6, UR7, URZ ;  /* 0x00000007060472a5 */ /* 0x008fc6000f8e003f */
[----:B------:R-:W-:Y:S02]  /*05c0*/  ULDC UR6, c[0x0][0x14] ;  /* 0x0000050000067ab9 */ /* 0x000fe40000000800 */
[----:B------:R-:W-:Y:S02]  /*05d0*/  UIMAD.WIDE.U32 UR38, UR4, UR6, URZ ;  /* 0x00000006042672a5 */ /* 0x000fe4000f8e003f */
[----:B------:R-:W-:-:S04]  /*05e0*/  UIMAD UR42, UR5, UR6, URZ ;  /* 0x00000006052a72a4 */ /* 0x000fc8000f8e023f */
[----:B------:R-:W-:Y:S01]  /*05f0*/  UIADD3 UR42, UR39, UR42, URZ ;  /* 0x0000002a272a7290 */ /* 0x000fe2000fffe03f */
[----:B-----5:R-:W-:-:S04]  /*0600*/  LOP3.LUT R6, R6, 0xfffffffb, RZ, 0xc0, !PT ;  /* 0xfffffffb06067812 */ /* 0x020fc800078ec0ff */
[----:B------:R-:W-:-:S05]  /*0610*/  @P3 LOP3.LUT R6, R6, 0x4, RZ, 0xfc, !PT ;  /* 0x0000000406063812 */ /* 0x000fca00078efcff */
[----:B------:R0:W-:Y:S02]  /*0620*/  STL [R1+0x8], R6 ;  /* 0x0000080601007387 */ /* 0x0001e40000100800 */
[----:B0-----:R-:W-:-:S04]  /*0630*/  @P3 IMAD.MOV.U32 R6, RZ, RZ, R3 ;  /* 0x000000ffff063224 */ /* 0x001fc800078e0003 */
[----:B-1----:R-:W-:-:S04]  /*0640*/  @P3 IMAD.WIDE.U32 R8, R4, R9, R6 ;  /* 0x0000000904083225 */ /* 0x002fc800078e0006 */
[----:B--2---:R-:W-:-:S04]  /*0650*/  @!P3 IMAD.WIDE.U32 R6, R11, R3, R4 ;  /* 0x000000030b06b225 */ /* 0x004fc800078e0004 */
[----:B------:R-:W-:Y:S02]  /*0660*/  @P3 IMAD.MOV.U32 R11, RZ, RZ, RZ ;  /* 0x000000ffff0b3224 */ /* 0x000fe400078e00ff */
[----:B------:R-:W-:Y:S01]  /*0670*/  @P3 IMAD.MOV.U32 R18, RZ, RZ, R8 ;  /* 0x000000ffff123224 */ /* 0x000fe200078e0008 */
[----:B------:R-:W-:Y:S01]  /*0680*/  SEL R8, RZ, 0x1, !P0 ;  /* 0x00000001ff087807 */ /* 0x000fe20004000000 */
[----:B------:R-:W-:Y:S02]  /*0690*/  @P3 IMAD.IADD R19, R9, 0x1, R11 ;  /* 0x0000000109133824 */ /* 0x000fe400078e020b */
[----:B------:R-:W-:Y:S01]  /*06a0*/  @!P3 IMAD.MOV.U32 R18, RZ, RZ, R6 ;  /* 0x000000ffff12b224 */ /* 0x000fe200078e0006 */
[----:B------:R-:W-:Y:S01]  /*06b0*/  SEL R6, R8, 0x2, P1 ;  /* 0x0000000208067807 */ /* 0x000fe20000800000 */
[----:B------:R-:W-:-:S03]  /*06c0*/  @!P3 IMAD.MOV.U32 R19, RZ, RZ, R7 ;  /* 0x000000ffff13b224 */ /* 0x000fc600078e0007 */
[----:B------:R0:W-:Y:S04]  /*06d0*/  STL [R1+0x18], R18 ;  /* 0x0000181201007387 */ /* 0x0001e80000100800 */
[----:B------:R0:W-:Y:S04]  /*06e0*/  STL [R1+0x14], R19 ;  /* 0x0000141301007387 */ /* 0x0001e80000100800 */
[----:B------:R0:W-:Y:S01]  /*06f0*/  STL [R1+0x10], R6 ;  /* 0x0000100601007387 */ /* 0x0001e20000100800 */
[----:B----4-:R-:W-:Y:S06]  /*0700*/  BAR.SYNC.DEFER_BLOCKING 0x0 ;  /* 0x0000000000007b1d */ /* 0x010fec0000010000 */
[----:B------:R-:W-:Y:S05]  /*0710*/  @!P2 BRA `(.L_x_3) ;  /* 0x0000007400d0a947 */ /* 0x000fea0003800000 */
[----:B------:R-:W-:-:S13]  /*0720*/  ISETP.GT.U32.AND P0, PT, R10, 0x1, PT ;  /* 0x000000010a00780c */ /* 0x000fda0003f04070 */
[----:B------:R-:W-:Y:S05]  /*0730*/  @P0 EXIT ;  /* 0x000000000000094d */ /* 0x000fea0003800000 */
[----:B------:R-:W-:Y:S01]  /*0740*/  ULDC.64 UR4, c[0x0][0x650] ;  /* 0x0001940000047ab9 */ /* 0x000fe20000000a00 */
[----:B------:R-:W-:Y:S01]  /*0750*/  PRMT R0, RZ, 0x7610, R0 ;  /* 0x00007610ff007816 */ /* 0x000fe20000000000 */
[----:B------:R-:W-:Y:S01]  /*0760*/  IMAD.MOV.U32 R99, RZ, RZ, -0x1 ;  /* 0xffffffffff637424 */ /* 0x000fe200078e00ff */
[----:B------:R-:W-:Y:S01]  /*0770*/  ISETP.GE.U32.AND P0, PT, R18, UR4, PT ;  /* 0x0000000412007c0c */ /* 0x000fe2000bf06070 */
[----:B------:R-:W-:Y:S02]  /*0780*/  IMAD.MOV.U32 R98, RZ, RZ, -0x1 ;  /* 0xffffffffff627424 */ /* 0x000fe400078e00ff */
[----:B------:R-:W-:Y:S01]  /*0790*/  IMAD.MOV.U32 R97, RZ, RZ, -0x1 ;  /* 0xffffffffff617424 */ /* 0x000fe200078e00ff */
[----:B------:R-:W-:-:S13]  /*07a0*/  ISETP.GE.U32.AND.EX P0, PT, R19, UR5, PT, P0 ;  /* 0x0000000513007c0c */ /* 0x000fda000bf06100 */
[----:B------:R-:W-:Y:S05]  /*07b0*/  @P0 BRA `(.L_x_4) ;  /* 0x00000004005c0947 */ /* 0x000fea0003800000 */
[----:B------:R-:W1:Y:S01]  /*07c0*/  LDC.64 R14, c[0x0][0x628] ;  /* 0x00018a00ff0e7b82 */ /* 0x000e620000000a00 */
[----:B0-----:R-:W-:Y:S02]  /*07d0*/  IMAD.MOV.U32 R6, RZ, RZ, R18 ;  /* 0x000000ffff067224 */ /* 0x001fe400078e0012 */
[----:B------:R-:W-:-:S05]  /*07e0*/  IMAD.MOV.U32 R7, RZ, RZ, R19 ;  /* 0x000000ffff077224 */ /* 0x000fca00078e0013 */
[----:B------:R-:W0:Y:S08]  /*07f0*/  LDC R0, c[0x0][0x630] ;  /* 0x00018c00ff007b82 */ /* 0x000e300000000800 */
[----:B------:R-:W2:Y:S01]  /*0800*/  LDC.64 R16, c[0x0][0x620] ;  /* 0x00018800ff107b82 */ /* 0x000ea20000000a00 */
[----:B-1----:R-:W-:-:S04]  /*0810*/  ISETP.NE.U32.AND P0, PT, R14, RZ, PT ;  /* 0x000000ff0e00720c */ /* 0x002fc80003f05070 */
[----:B------:R-:W-:-:S13]  /*0820*/  ISETP.NE.AND.EX P0, PT, R15, RZ, PT, P0 ;  /* 0x000000ff0f00720c */ /* 0x000fda0003f05300 */
[----:B0-2---:R-:W-:Y:S05]  /*0830*/  @!P0 BRA `(.L_x_5) ;  /* 0x0000000000288947 */ /* 0x005fea0003800000 */
[----:B------:R-:W0:Y:S02]  /*0840*/  LDC R11, c[0x0][0x634] ;  /* 0x00018d00ff0b7b82 */ /* 0x000e240000000800 */
[----:B0-----:R-:W-:-:S05]  /*0850*/  IADD3 R11, P0, R18, R11, RZ ;  /* 0x0000000b120b7210 */ /* 0x001fca0007f1e0ff */
[----:B------:R-:W-:-:S04]  /*0860*/  IMAD.X R13, RZ, RZ, R19, P0 ;  /* 0x000000ffff0d7224 */ /* 0x000fc800000e0613 */
[----:B------:R-:W-:-:S04]  /*0870*/  IMAD.WIDE.U32 R6, R13, R14, RZ ;  /* 0x0000000e0d067225 */ /* 0x000fc800078e00ff */
[----:B------:R-:W-:-:S04]  /*0880*/  IMAD.WIDE.U32 R8, P0, R11, R15, R6 ;  /* 0x0000000f0b087225 */ /* 0x000fc80007800006 */
[----:B------:R-:W-:-:S04]  /*0890*/  IMAD.WIDE.U32 R6, R11, R14, RZ ;  /* 0x0000000e0b067225 */ /* 0x000fc800078e00ff */
[----:B------:R-:W-:Y:S01]  /*08a0*/  IMAD.X R11, RZ, RZ, RZ, P0 ;  /* 0x000000ffff0b7224 */ /* 0x000fe200000e06ff */
[----:B------:R-:W-:Y:S01]  /*08b0*/  IADD3 RZ, P0, R7, R8, RZ ;  /* 0x0000000807ff7210 */ /* 0x000fe20007f1e0ff */
[----:B------:R-:W-:-:S04]  /*08c0*/  IMAD.MOV.U32 R10, RZ, RZ, R9 ;  /* 0x000000ffff0a7224 */ /* 0x000fc800078e0009 */
[----:B------:R-:W-:-:S08]  /*08d0*/  IMAD.WIDE.U32.X R6, R13, R15, R10, P0 ;  /* 0x0000000f0d067225 */ /* 0x000fd000000e040a */
.L_x_5:
[-CC-:B------:R-:W-:Y:S01]  /*08e0*/  SHF.R.U64 R97, R6, R0.reuse, R7.reuse ;  /* 0x0000000006617219 */ /* 0x180fe20000001207 */
[----:B------:R-:W0:Y:S01]  /*08f0*/  LDC R10, c[0x0][0x618] ;  /* 0x00018600ff0a7b82 */ /* 0x000e220000000800 */
[----:B------:R-:W-:Y:S01]  /*0900*/  SHF.R.U32.HI R5, RZ, R0, R7 ;  /* 0x00000000ff057219 */ /* 0x000fe20000011607 */
[----:B------:R-:W-:Y:S01]  /*0910*/  ULDC UR4, c[0x0][0x150] ;  /* 0x0000540000047ab9 */ /* 0x000fe20000000800 */
[----:B------:R-:W-:Y:S01]  /*0920*/  IADD3 R9, P0, RZ, -R97, RZ ;  /* 0x80000061ff097210 */ /* 0x000fe20007f1e0ff */
[----:B------:R-:W-:Y:S01]  /*0930*/  IMAD.MOV.U32 R6, RZ, RZ, R18 ;  /* 0x000000ffff067224 */ /* 0x000fe200078e0012 */
[----:B------:R-:W-:Y:S01]  /*0940*/  I2FP.F32.U32 R0, R4 ;  /* 0x0000000400007245 */ /* 0x000fe20000201000 */
[----:B------:R-:W-:Y:S02]  /*0950*/  IMAD.MOV.U32 R7, RZ, RZ, R19 ;  /* 0x000000ffff077224 */ /* 0x000fe400078e0013 */
[----:B------:R-:W1:Y:S01]  /*0960*/  LDC.64 R24, c[0x0][0x640] ;  /* 0x00019000ff187b82 */ /* 0x000e620000000a00 */
[----:B------:R-:W-:-:S02]  /*0970*/  IMAD.X R11, RZ, RZ, ~R5, P0 ;  /* 0x000000ffff0b7224 */ /* 0x000fc400000e0e05 */
[----:B------:R-:W-:Y:S01]  /*0980*/  FMUL R0, R0, UR4 ;  /* 0x0000000400007c20 */ /* 0x000fe20008400000 */
[----:B------:R-:W-:Y:S01]  /*0990*/  IMAD.WIDE.U32 R6, R9, R16, R6 ;  /* 0x0000001009067225 */ /* 0x000fe200078e0006 */
[----:B------:R-:W-:-:S03]  /*09a0*/  ULDC UR4, c[0x0][0x154] ;  /* 0x0000550000047ab9 */ /* 0x000fc60000000800 */
[----:B------:R-:W-:Y:S01]  /*09b0*/  IMAD R8, R11, R16, RZ ;  /* 0x000000100b087224 */ /* 0x000fe200078e02ff */
[----:B------:R-:W2:Y:S01]  /*09c0*/  LDC R5, c[0x0][0x144] ;  /* 0x00005100ff057b82 */ /* 0x000ea20000000800 */
[----:B------:R-:W3:Y:S02]  /*09d0*/  F2I.U32.TRUNC.NTZ R0, R0 ;  /* 0x0000000000007305 */ /* 0x000ee4000020f000 */
[----:B------:R-:W-:-:S04]  /*09e0*/  IMAD R9, R9, R17, R8 ;  /* 0x0000001109097224 */ /* 0x000fc800078e0208 */
[----:B------:R-:W-:Y:S01]  /*09f0*/  IMAD.IADD R7, R7, 0x1, R9 ;  /* 0x0000000107077824 */ /* 0x000fe200078e0209 */
[----:B------:R-:W4:Y:S01]  /*0a00*/  LDC R18, c[0x0][0x608] ;  /* 0x00018200ff127b82 */ /* 0x000f220000000800 */
[----:B------:R-:W-:-:S03]  /*0a10*/  IMAD.MOV.U32 R9, RZ, RZ, -0x1 ;  /* 0xffffffffff097424 */ /* 0x000fc600078e00ff */
[-CC-:B0-----:R-:W-:Y:S02]  /*0a20*/  SHF.R.U64 R16, R6, R10.reuse, R7.reuse ;  /* 0x0000000a06107219 */ /* 0x181fe40000001207 */
[----:B------:R-:W-:Y:S02]  /*0a30*/  I2FP.F32.U32 R6, R3 ;  /* 0x0000000300067245 */ /* 0x000fe40000201000 */
[----:B------:R-:W0:Y:S01]  /*0a40*/  LDC R22, c[0x0][0x658] ;  /* 0x00019600ff167b82 */ /* 0x000e220000000800 */
[----:B-1----:R-:W-:Y:S01]  /*0a50*/  ISETP.NE.U32.AND P0, PT, R24, RZ, PT ;  /* 0x000000ff1800720c */ /* 0x002fe20003f05070 */
[----:B---3--:R-:W-:Y:S02]  /*0a60*/  IMAD.MOV R8, RZ, RZ, -R0 ;  /* 0x000000ffff087224 */ /* 0x008fe400078e0a00 */
[----:B------:R-:W-:Y:S01]  /*0a70*/  FMUL R6, R6, UR4 ;  /* 0x0000000406067c20 */ /* 0x000fe20008400000 */
[----:B------:R-:W-:Y:S02]  /*0a80*/  SHF.R.U32.HI R7, RZ, R10, R7 ;  /* 0x0000000aff077219 */ /* 0x000fe40000011607 */
[----:B------:R-:W-:Y:S01]  /*0a90*/  ISETP.NE.AND.EX P0, PT, R25, RZ, PT, P0 ;  /* 0x000000ff1900720c */ /* 0x000fe20003f05300 */
[----:B------:R1:W3:Y:S01]  /*0aa0*/  F2I.U32.TRUNC.NTZ R13, R6 ;  /* 0x00000006000d7305 */ /* 0x0002e2000020f000 */
[----:B------:R-:W1:Y:S01]  /*0ab0*/  LDC R14, c[0x0][0x148] ;  /* 0x00005200ff0e7b82 */ /* 0x000e620000000800 */
[----:B--2---:R-:W-:-:S07]  /*0ac0*/  IMAD R0, R5, R8, R4 ;  /* 0x0000000805007224 */ /* 0x004fce00078e0204 */
[----:B------:R-:W2:Y:S01]  /*0ad0*/  LDC R20, c[0x0][0x600] ;  /* 0x00018000ff147b82 */ /* 0x000ea20000000800 */
[-CC-:B----4-:R-:W-:Y:S02]  /*0ae0*/  SHF.R.U64 R26, R16, R18.reuse, R7.reuse ;  /* 0x00000012101a7219 */ /* 0x190fe40000001207 */
[----:B------:R-:W-:Y:S01]  /*0af0*/  SHF.R.U32.HI R5, RZ, R18, R7 ;  /* 0x00000012ff057219 */ /* 0x000fe20000011607 */
[----:B------:R-:W-:-:S04]  /*0b00*/  IMAD.MOV.U32 R7, RZ, RZ, 0x1 ;  /* 0x00000001ff077424 */ /* 0x000fc800078e00ff */
[----:B------:R-:W4:Y:S01]  /*0b10*/  LDC R17, c[0x0][0x648] ;  /* 0x00019200ff117b82 */ /* 0x000f220000000800 */
[-C--:B0-----:R-:W-:Y:S02]  /*0b20*/  SHF.L.U32 R4, R9, R22.reuse, RZ ;  /* 0x0000001609047219 */ /* 0x081fe400000006ff */
[--C-:B------:R-:W-:Y:S02]  /*0b30*/  SHF.R.U64 R18, R26, R22, R5.reuse ;  /* 0x000000161a127219 */ /* 0x100fe40000001205 */
[----:B------:R-:W-:Y:S02]  /*0b40*/  LOP3.LUT R11, RZ, R4, RZ, 0x33, !PT ;  /* 0x00000004ff0b7212 */ /* 0x000fe400078e33ff */
[-C--:B------:R-:W-:Y:S01]  /*0b50*/  SHF.R.U32.HI R5, RZ, R22.reuse, R5 ;  /* 0x00000016ff057219 */ /* 0x080fe20000011605 */
[----:B------:R-:W0:Y:S01]  /*0b60*/  LDC R19, c[0x0][0x638] ;  /* 0x00018e00ff137b82 */ /* 0x000e220000000800 */
[----:B------:R-:W-:Y:S01]  /*0b70*/  SHF.L.U32 R10, R7, R22, RZ ;  /* 0x00000016070a7219 */ /* 0x000fe200000006ff */
[----:B------:R-:W-:-:S06]  /*0b80*/  IMAD.MOV.U32 R4, RZ, RZ, R18 ;  /* 0x000000ffff047224 */ /* 0x000fcc00078e0012 */
[----:B------:R-:W0:Y:S01]  /*0b90*/  LDC R99, c[0x0][0x610] ;  /* 0x00018400ff637b82 */ /* 0x000e220000000800 */
[----:B-1-3--:R-:W-:Y:S05]  /*0ba0*/  @!P0 BRA `(.L_x_6) ;  /* 0x0000000000288947 */ /* 0x00afea0003800000 */
[----:B------:R-:W1:Y:S02]  /*0bb0*/  LDC R9, c[0x0][0x64c] ;  /* 0x00019300ff097b82 */ /* 0x000e640000000800 */
[----:B-1----:R-:W-:-:S05]  /*0bc0*/  IADD3 R9, P0, R18, R9, RZ ;  /* 0x0000000912097210 */ /* 0x002fca0007f1e0ff */
        /* <DEDUP_REMOVED lines=8> */
.L_x_6:
[----:B----4-:R-:W-:Y:S01]  /*0c50*/  SHF.R.U64 R4, R4, R17, R5 ;  /* 0x0000001104047219 */ /* 0x010fe20000001205 */
[----:B--2---:R-:W-:Y:S01]  /*0c60*/  VIADD R5, R20, 0xffffffff ;  /* 0xffffffff14057836 */ /* 0x004fe20000000000 */
[----:B------:R-:W-:Y:S01]  /*0c70*/  LOP3.LUT R11, R26, R11, RZ, 0xc0, !PT ;  /* 0x0000000b1a0b7212 */ /* 0x000fe200078ec0ff */
[----:B------:R-:W-:Y:S02]  /*0c80*/  IMAD.MOV R13, RZ, RZ, -R13 ;  /* 0x000000ffff0d7224 */ /* 0x000fe400078e0a0d */
[----:B------:R-:W-:Y:S02]  /*0c90*/  IMAD.MOV R6, RZ, RZ, -R4 ;  /* 0x000000ffff067224 */ /* 0x000fe400078e0a04 */
[----:B------:R-:W-:Y:S01]  /*0ca0*/  IMAD R11, R10, R4, R11 ;  /* 0x000000040a0b7224 */ /* 0x000fe200078e020b */
[----:B------:R-:W-:Y:S01]  /*0cb0*/  LOP3.LUT R4, R16, R5, RZ, 0xc0, !PT ;  /* 0x0000000510047212 */ /* 0x000fe200078ec0ff */
[----:B------:R-:W-:Y:S02]  /*0cc0*/  @P3 IMAD R0, R14, R13, R3 ;  /* 0x0000000d0e003224 */ /* 0x000fe400078e0203 */
[----:B0-----:R-:W-:-:S02]  /*0cd0*/  IMAD R3, R6, R19, R18 ;  /* 0x0000001306037224 */ /* 0x001fc400078e0212 */
[----:B------:R-:W-:Y:S02]  /*0ce0*/  IMAD R99, R11, R99, R0 ;  /* 0x000000630b637224 */ /* 0x000fe400078e0200 */
[----:B------:R-:W-:Y:S02]  /*0cf0*/  IMAD R4, R3, R20, R4 ;  /* 0x0000001403047224 */ /* 0x000fe400078e0204 */
[----:B------:R-:W-:-:S03]  /*0d00*/  IMAD.MOV.U32 R0, RZ, RZ, 0x1 ;  /* 0x00000001ff007424 */ /* 0x000fc600078e00ff */
[----:B------:R-:W-:Y:S02]  /*0d10*/  SEL R98, R4, R99, !P3 ;  /* 0x0000006304627207 */ /* 0x000fe40005800000 */
[----:B------:R-:W-:-:S07]  /*0d20*/  SEL R99, R99, R4, !P3 ;  /* 0x0000000463637207 */ /* 0x000fce0005800000 */
.L_x_4:
[----:B------:R-:W-:-:S08]  /*0d30*/  NOP ;  /* 0x0000000000007918 */ /* 0x000fd00000000000 */
[----:B------:R-:W1:Y:S02]  /*0d40*/  USETMAXREG.TRY_ALLOC.CTAPOOL UP0, 0xe8 ;  /* 0x000000e8000079c8 */ /* 0x000e640008000600 */
[----:B-1----:R-:W-:-:S13]  /*0d50*/  PLOP3.LUT P0, PT, PT, PT, UP0, 0x80, 0x0 ;  /* 0x000000000000781c */ /* 0x002fda0003f0f008 */
[----:B------:R-:W-:Y:S05]  /*0d60*/  @!P0 BRA `(.L_x_4) ;  /* 0xfffffffc00f08947 */ /* 0x000fea000383ffff */
[----:B------:R-:W-:Y:S01]  /*0d70*/  ULDC.64 UR4, c[0x0][0x598] ;  /* 0x0001660000047ab9 */ /* 0x000fe20000000a00 */
[----:B------:R-:W-:Y:S01]  /*0d80*/  ULDC.64 UR36, c[0x0][0x208] ;  /* 0x0000820000247ab9 */ /* 0x000fe20000000a00 */
[----:B------:R-:W-:-:S04]  /*0d90*/  ISETP.NE.U32.AND P0, PT, RZ, UR4, PT ;  /* 0x00000004ff007c0c */ /* 0x000fc8000bf05070 */
[----:B------:R-:W-:-:S13]  /*0da0*/  ISETP.NE.AND.EX P0, PT, RZ, UR5, PT, P0 ;  /* 0x00000005ff007c0c */ /* 0x000fda000bf05300 */
[----:B------:R-:W-:Y:S05]  /*0db0*/  @!P0 BRA `(.L_x_7) ;  /* 0x00000000001c8947 */ /* 0x000fea0003800000 */
[----:B------:R-:W1:Y:S02]  /*0dc0*/  LDC.64 R4, c[0x0][0x598] ;  /* 0x00016600ff047b82 */ /* 0x000e640000000a00 */
[----:B-1----:R-:W2:Y:S02]  /*0dd0*/  LDG.E.64 R4, desc[UR36][R4.64] ;  /* 0x0000002404047981 */ /* 0x002ea4000c1e1b00 */
[----:B--2---:R-:W-:-:S04]  /*0de0*/  ISETP.NE.U32.AND P0, PT, R4, RZ, PT ;  /* 0x000000ff0400720c */ /* 0x004fc80003f05070 */
[----:B------:R-:W-:-:S13]  /*0df0*/  ISETP.NE.AND.EX P0, PT, R5, RZ, PT, P0 ;  /* 0x000000ff0500720c */ /* 0x000fda0003f05300 */
[----:B------:R-:W-:Y:S05]  /*0e00*/  @!P0 BRA `(.L_x_7) ;  /* 0x0000000000088947 */ /* 0x000fea0003800000 */
[----:B------:R1:W5:Y:S01]  /*0e10*/  LD.E R100, desc[UR36][R4.64] ;  /* 0x0000002404647980 */ /* 0x000362000c101900 */
[----:B------:R-:W-:Y:S05]  /*0e20*/  BRA `(.L_x_8) ;  /* 0x0000000000247947 */ /* 0x000fea0003800000 */
.L_x_7:
[----:B------:R-:W-:Y:S02]  /*0e30*/  ULDC.64 UR4, c[0x0][0x588] ;  /* 0x0001620000047ab9 */ /* 0x000fe40000000a00 */
[----:B------:R-:W-:-:S04]  /*0e40*/  ISETP.NE.U32.AND P0, PT, RZ, UR4, PT ;  /* 0x00000004ff007c0c */ /* 0x000fc8000bf05070 */
[----:B------:R-:W-:-:S13]  /*0e50*/  ISETP.NE.AND.EX P0, PT, RZ, UR5, PT, P0 ;  /* 0x00000005ff007c0c */ /* 0x000fda000bf05300 */
[----:B------:R-:W-:Y:S05]  /*0e60*/  @!P0 BRA `(.L_x_9) ;  /* 0x00000000000c8947 */ /* 0x000fea0003800000 */
[----:B------:R-:W1:Y:S02]  /*0e70*/  LDC.64 R100, c[0x0][0x588] ;  /* 0x00016200ff647b82 */ /* 0x000e640000000a00 */
[----:B-1----:R2:W5:Y:S01]  /*0e80*/  LDG.E R100, desc[UR36][R100.64] ;  /* 0x0000002464647981 */ /* 0x002562000c1e1900 */
[----:B------:R-:W-:Y:S05]  /*0e90*/  BRA `(.L_x_8) ;  /* 0x0000000000087947 */ /* 0x000fea0003800000 */
.L_x_9:
[----:B------:R-:W-:Y:S02]  /*0ea0*/  ULDC UR4, c[0x0][0x580] ;  /* 0x0001600000047ab9 */ /* 0x000fe40000000800 */
[----:B------:R-:W-:-:S07]  /*0eb0*/  IMAD.U32 R100, RZ, RZ, UR4 ;  /* 0x00000004ff647e24 */ /* 0x000fce000f8e00ff */
.L_x_8:
[----:B------:R-:W-:Y:S02]  /*0ec0*/  ULDC.64 UR4, c[0x0][0x5a0] ;  /* 0x0001680000047ab9 */ /* 0x000fe40000000a00 */
[----:B------:R-:W-:-:S04]  /*0ed0*/  ISETP.NE.U32.AND P0, PT, RZ, UR4, PT ;  /* 0x00000004ff007c0c */ /* 0x000fc8000bf05070 */
[----:B------:R-:W-:-:S13]  /*0ee0*/  ISETP.NE.AND.EX P0, PT, RZ, UR5, PT, P0 ;  /* 0x00000005ff007c0c */ /* 0x000fda000bf05300 */
[----:B------:R-:W-:Y:S05]  /*0ef0*/  @!P0 BRA `(.L_x_10) ;  /* 0x00000000001c8947 */ /* 0x000fea0003800000 */
[----:B-1----:R-:W1:Y:S02]  /*0f00*/  LDC.64 R4, c[0x0][0x5a0] ;  /* 0x00016800ff047b82 */ /* 0x002e640000000a00 */
[----:B-1----:R-:W3:Y:S02]  /*0f10*/  LDG.E.64 R4, desc[UR36][R4.64] ;  /* 0x0000002404047981 */ /* 0x002ee4000c1e1b00 */
[----:B---3--:R-:W-:-:S04]  /*0f20*/  ISETP.NE.U32.AND P0, PT, R4, RZ, PT ;  /* 0x000000ff0400720c */ /* 0x008fc80003f05070 */
[----:B------:R-:W-:-:S13]  /*0f30*/  ISETP.NE.AND.EX P0, PT, R5, RZ, PT, P0 ;  /* 0x000000ff0500720c */ /* 0x000fda0003f05300 */
[----:B------:R-:W-:Y:S05]  /*0f40*/  @!P0 BRA `(.L_x_10) ;  /* 0x0000000000088947 */ /* 0x000fea0003800000 */
[----:B------:R1:W5:Y:S01]  /*0f50*/  LD.E R102, desc[UR36][R4.64] ;  /* 0x0000002404667980 */ /* 0x000362000c101900 */
[----:B------:R-:W-:Y:S05]  /*0f60*/  BRA `(.L_x_11) ;  /* 0x0000000000247947 */ /* 0x000fea0003800000 */
.L_x_10:
[----:B------:R-:W-:Y:S02]  /*0f70*/  ULDC.64 UR4, c[0x0][0x590] ;  /* 0x0001640000047ab9 */ /* 0x000fe40000000a00 */
[----:B------:R-:W-:-:S04]  /*0f80*/  ISETP.NE.U32.AND P0, PT, RZ, UR4, PT ;  /* 0x00000004ff007c0c */ /* 0x000fc8000bf05070 */
[----:B------:R-:W-:-:S13]  /*0f90*/  ISETP.NE.AND.EX P0, PT, RZ, UR5, PT, P0 ;  /* 0x00000005ff007c0c */ /* 0x000fda000bf05300 */
[----:B------:R-:W-:Y:S05]  /*0fa0*/  @!P0 BRA `(.L_x_12) ;  /* 0x00000000000c8947 */ /* 0x000fea0003800000 */
[----:B------:R-:W3:Y:S02]  /*0fb0*/  LDC.64 R102, c[0x0][0x590] ;  /* 0x00016400ff667b82 */ /* 0x000ee40000000a00 */
[----:B---3--:R3:W5:Y:S01]  /*0fc0*/  LDG.E R102, desc[UR36][R102.64] ;  /* 0x0000002466667981 */ /* 0x008762000c1e1900 */
[----:B------:R-:W-:Y:S05]  /*0fd0*/  BRA `(.L_x_11) ;  /* 0x0000000000087947 */ /* 0x000fea0003800000 */
.L_x_12:
[----:B------:R-:W-:Y:S02]  /*0fe0*/  ULDC UR4, c[0x0][0x584] ;  /* 0x0001610000047ab9 */ /* 0x000fe40000000800 */
[----:B------:R-:W-:-:S07]  /*0ff0*/  IMAD.U32 R102, RZ, RZ, UR4 ;  /* 0x00000004ff667e24 */ /* 0x000fce000f8e00ff */
.L_x_11:
[----:B------:R-:W-:-:S13]  /*1000*/  LOP3.LUT P0, RZ, R0, 0xff, RZ, 0xc0, !PT ;  /* 0x000000ff00ff7812 */ /* 0x000fda000780c0ff */
[----:B------:R-:W-:Y:S05]  /*1010*/  @!P0 EXIT ;  /* 0x000000000000894d */ /* 0x000fea0003800000 */
[----:B------:R-:W4:Y:S01]  /*1020*/  LDL R8, [R1+0x10] ;  /* 0x0000100001087983 */ /* 0x000f220000100800 */
[C---:B--2---:R-:W-:Y:S01]  /*1030*/  IMAD.SHL.U32 R101, R2.reuse, 0x2, RZ ;  /* 0x0000000202657824 */ /* 0x044fe200078e00ff */
[----:B------:R-:W2:Y:S01]  /*1040*/  LDC R106, c[0x0][0x658] ;  /* 0x00019600ff6a7b82 */ /* 0x000ea20000000800 */
[C---:B------:R-:W-:Y:S01]  /*1050*/  LOP3.LUT R0, R2.reuse, 0x10, RZ, 0xc0, !PT ;  /* 0x0000001002007812 */ /* 0x040fe200078ec0ff */
[----:B------:R-:W-:Y:S01]  /*1060*/  ULDC.64 UR4, c[0x0][0x288] ;  /* 0x0000a20000047ab9 */ /* 0x000fe20000000a00 */
[----:B-1----:R-:W-:Y:S02]  /*1070*/  LOP3.LUT R4, R2, 0x7f, RZ, 0xc0, !PT ;  /* 0x0000007f02047812 */ /* 0x002fe400078ec0ff */
[----:B------:R-:W-:Y:S02]  /*1080*/  LOP3.LUT R3, R101, 0x20, RZ, 0xc0, !PT ;  /* 0x0000002065037812 */ /* 0x000fe400078ec0ff */
[----:B------:R-:W-:Y:S01]  /*1090*/  LOP3.LUT R12, R12, 0x1, RZ, 0xc0, !PT ;  /* 0x000000010c0c7812 */ /* 0x000fe200078ec0ff */
[----:B------:R-:W1:Y:S01]  /*10a0*/  LDC.64 R108, c[0x0][0x5c8] ;  /* 0x00017200ff6c7b82 */ /* 0x000e620000000a00 */
[----:B0-----:R-:W-:-:S02]  /*10b0*/  LEA.HI R6, R0, R3, RZ, 0x1e ;  /* 0x0000000300067211 */ /* 0x001fc400078ff0ff */
[----:B------:R-:W-:-:S05]  /*10c0*/  SHF.R.U32.HI R4, RZ, 0x1, R4 ;  /* 0x00000001ff047819 */ /* 0x000fca0000011604 */
[----:B------:R-:W0:Y:S01]  /*10d0*/  LDC R7, c[0x0][0x600] ;  /* 0x00018000ff077b82 */ /* 0x000e220000000800 */
[----:B------:R-:W-:Y:S02]  /*10e0*/  LOP3.LUT R0, R2, 0x3, RZ, 0xc0, !PT ;  /* 0x0000000302007812 */ /* 0x000fe400078ec0ff */
[----:B------:R-:W-:Y:S01]  /*10f0*/  SHF.R.U32.HI R113, RZ, 0x2, R2 ;  /* 0x00000002ff717819 */ /* 0x000fe20000011602 */
[----:B------:R-:W-:Y:S01]  /*1100*/  IMAD.SHL.U32 R22, R12, 0x40, RZ ;  /* 0x000000400c167824 */ /* 0x000fe200078e00ff */
[----:B------:R-:W-:Y:S01]  /*1110*/  LOP3.LUT R23, R4, 0x30, RZ, 0xc0, !PT ;  /* 0x0000003004177812 */ /* 0x000fe200078ec0ff */
[----:B------:R-:W-:Y:S01]  /*1120*/  IMAD.SHL.U32 R4, R0, 0x8, RZ ;  /* 0x0000000800047824 */ /* 0x000fe200078e00ff */
[C---:B------:R-:W-:Y:S01]  /*1130*/  LOP3.LUT R3, R113.reuse, 0x3, RZ, 0xc0, !PT ;  /* 0x0000000371037812 */ /* 0x040fe200078ec0ff */
[----:B------:R-:W-:Y:S01]  /*1140*/  IMAD.U32 R9, RZ, RZ, UR4 ;  /* 0x00000004ff097e24 */ /* 0x000fe2000f8e00ff */
[----:B------:R-:W-:Y:S01]  /*1150*/  LOP3.LUT R5, R113, 0x7, RZ, 0xc0, !PT ;  /* 0x0000000771057812 */ /* 0x000fe200078ec0ff */
[----:B------:R-:W-:Y:S01]  /*1160*/  UIADD3 UR4, UR5, 0x1f, URZ ;  /* 0x0000001f05047890 */ /* 0x000fe2000fffe03f */
[----:B------:R-:W-:Y:S01]  /*1170*/  LOP3.LUT R4, R4, 0x18, R3, 0xe2, !PT ;  /* 0x0000001804047812 */ /* 0x000fe200078ee203 */
[----:B------:R-:W-:Y:S01]  /*1180*/  IMAD.SHL.U32 R105, R3, 0x8, RZ ;  /* 0x0000000803697824 */ /* 0x000fe200078e00ff */
[--C-:B------:R-:W-:Y:S01]  /*1190*/  LOP3.LUT R22, R22, 0x40, R5.reuse, 0xe2, !PT ;  /* 0x0000004016167812 */ /* 0x100fe200078ee205 */
[----:B------:R-:W-:Y:S01]  /*11a0*/  IMAD.MOV.U32 R3, RZ, RZ, -0x1 ;  /* 0xffffffffff037424 */ /* 0x000fe200078e00ff */
[-C--:B------:R-:W-:Y:S01]  /*11b0*/  IADD3 R5, RZ, -R23.reuse, -R5 ;  /* 0x80000017ff057210 */ /* 0x080fe20007ffe805 */
[----:B------:R-:W-:Y:S01]  /*11c0*/  USHF.R.S32.HI UR5, URZ, 0x1f, UR4 ;  /* 0x0000001f3f057899 */ /* 0x000fe20008011404 */
[----:B------:R-:W-:Y:S01]  /*11d0*/  IMAD R104, R0, -0x2, R9 ;  /* 0xfffffffe00687824 */ /* 0x000fe200078e0209 */
[----:B---3--:R-:W-:Y:S01]  /*11e0*/  LOP3.LUT R103, R4, 0x4, R113, 0xf8, !PT ;  /* 0x0000000404677812 */ /* 0x008fe200078ef871 */
[----:B------:R-:W-:Y:S01]  /*11f0*/  IMAD.MOV.U32 R9, RZ, RZ, 0x1 ;  /* 0x00000001ff097424 */ /* 0x000fe200078e00ff */
[----:B------:R-:W-:Y:S01]  /*1200*/  ULEA.HI UR5, UR5, UR4, URZ, 0x5 ;  /* 0x0000000405057291 */ /* 0x000fe2000f8f283f */
[----:B------:R-:W-:Y:S01]  /*1210*/  IMAD.SHL.U32 R112, R2, 0x10, RZ ;  /* 0x0000001002707824 */ /* 0x000fe200078e00ff */
[----:B------:R-:W-:Y:S01]  /*1220*/  LOP3.LUT R105, R105, 0x18, R0, 0xe2, !PT ;  /* 0x0000001869697812 */ /* 0x000fe200078ee200 */
[----:B------:R-:W-:Y:S01]  /*1230*/  IMAD R5, R12, -0x40, R5 ;  /* 0xffffffc00c057824 */ /* 0x000fe200078e0205 */
[----:B--2---:R-:W-:Y:S01]  /*1240*/  SHF.L.U32 R3, R3, R106, RZ ;  /* 0x0000006a03037219 */ /* 0x004fe200000006ff */
[----:B------:R-:W-:Y:S01]  /*1250*/  ULDC UR4, c[0x0][0x284] ;  /* 0x0000a10000047ab9 */ /* 0x000fe20000000800 */
[----:B------:R-:W-:Y:S01]  /*1260*/  LOP3.LUT R16, R2, 0x80, RZ, 0xc0, !PT ;  /* 0x0000008002107812 */ /* 0x000fe200078ec0ff */
[----:B------:R-:W-:Y:S01]  /*1270*/  USHF.R.S32.HI UR43, URZ, 0x5, UR5 ;  /* 0x000000053f2b7899 */ /* 0x000fe20008011405 */
[----:B------:R-:W-:Y:S01]  /*1280*/  LOP3.LUT P0, RZ, R113, 0x4, RZ, 0xc0, !PT ;  /* 0x0000000471ff7812 */ /* 0x000fe2000780c0ff */
[----:B------:R-:W-:Y:S01]  /*1290*/  VIADD R111, R5, UR4 ;  /* 0x00000004056f7c36 */ /* 0x000fe20008000000 */
[----:B------:R-:W-:Y:S01]  /*12a0*/  LOP3.LUT R22, R22, R23, RZ, 0xfc, !PT ;  /* 0x0000001716167212 */ /* 0x000fe200078efcff */
[----:B------:R-:W-:Y:S01]  /*12b0*/  IMAD.MOV.U32 R23, RZ, RZ, RZ ;  /* 0x000000ffff177224 */ /* 0x000fe200078e00ff */
[C---:B-1----:R-:W-:Y:S01]  /*12c0*/  SHF.L.U64.HI R107, R108.reuse, 0x3, R109 ;  /* 0x000000036c6b7819 */ /* 0x042fe2000001026d */
[----:B------:R-:W-:Y:S01]  /*12d0*/  IMAD.SHL.U32 R108, R108, 0x8, RZ ;  /* 0x000000086c6c7824 */ /* 0x000fe200078e00ff */
[----:B------:R-:W-:Y:S01]  /*12e0*/  LOP3.LUT R105, R105, R6, RZ, 0xfc, !PT ;  /* 0x0000000669697212 */ /* 0x000fe200078efcff */
[----:B0-----:R-:W-:Y:S01]  /*12f0*/  VIADD R109, R7, 0xffffffff ;  /* 0xffffffff076d7836 */ /* 0x001fe20000000000 */
[----:B------:R-:W-:-:S02]  /*1300*/  SHF.L.U32 R106, R9, R106, RZ ;  /* 0x0000006a096a7219 */ /* 0x000fc400000006ff */
[----:B------:R-:W-:Y:S02]  /*1310*/  LOP3.LUT P0, RZ, R2, 0x10, RZ, 0xc0, !PT ;  /* 0x0000001002ff7812 */ /* 0x000fe4000780c0ff */
[----:B------:R-:W-:Y:S02]  /*1320*/  SHF.R.U32.HI R16, RZ, 0x7, R16 ;  /* 0x00000007ff107819 */ /* 0x000fe40000011610 */
[----:B------:R-:W-:Y:S02]  /*1330*/  LOP3.LUT R110, RZ, R3, RZ, 0x33, !PT ;  /* 0x00000003ff6e7212 */ /* 0x000fe400078e33ff */
[----:B------:R-:W-:Y:S01]  /*1340*/  LOP3.LUT R112, R103, 0xe00, R112, 0xf8, !PT ;  /* 0x00000e0067707812 */ /* 0x000fe200078ef870 */
[----:B------:R-:W-:Y:S01]  /*1350*/  UIADD3 UR44, UR43, -0x1, URZ ;  /* 0xffffffff2b2c7890 */ /* 0x000fe2000fffe03f */
[----:B------:R-:W-:Y:S01]  /*1360*/  UMOV UR40, URZ ;  /* 0x0000003f00287c82 */ /* 0x000fe20008000000 */
[----:B------:R-:W-:Y:S01]  /*1370*/  UMOV UR41, URZ ;  /* 0x0000003f00297c82 */ /* 0x000fe20008000000 */
[----:B----4-:R-:W-:-:S09]  /*1380*/  LOP3.LUT R115, R8, 0x1, RZ, 0xfc, !PT ;  /* 0x0000000108737812 */ /* 0x010fd200078efcff */
.L_x_171:
[----:B0-----:R-:W0:Y:S01]  /*1390*/  S2R R3, SR_CgaCtaId ;  /* 0x0000000000037919 */ /* 0x001e220000008800 */
[----:B------:R-:W-:Y:S01]  /*13a0*/  MOV R0, 0x400 ;  /* 0x0000040000007802 */ /* 0x000fe20000000f00 */
[----:B-1----:R1:W2:Y:S03]  /*13b0*/  SHFL.IDX PT, R18, R96, RZ, 0x1f ;  /* 0x00001fff60127589 */ /* 0x0022a600000e0000 */
[----:B0-----:R-:W-:-:S05]  /*13c0*/  LEA R26, R3, R0, 0x18 ;  /* 0x00000000031a7211 */ /* 0x001fca00078ec0ff */
[----:B------:R-:W-:-:S05]  /*13d0*/  VIADD R0, R26, 0x200 ;  /* 0x000002001a007836 */ /* 0x000fca0000000000 */
[----:B------:R-:W-:-:S13]  /*13e0*/  LOP3.LUT P0, RZ, R0, 0x9f, RZ, 0xc0, !PT ;  /* 0x0000009f00ff7812 */ /* 0x000fda000780c0ff */
[----:B-12-45:R-:W-:Y:S05]  /*13f0*/  @!P0 BRA `(.L_x_13) ;  /* 0x0000000000408947 */ /* 0x036fea0003800000 */
[----:B------:R-:W-:Y:S01]  /*1400*/  MOV R0, 0x0 ;  /* 0x0000000000007802 */ /* 0x000fe20000000f00 */
[----:B------:R-:W-:Y:S01]  /*1410*/  ULDC.64 UR4, c[0x4][0x70] ;  /* 0x01001c0000047ab9 */ /* 0x000fe20000000a00 */
[----:B------:R-:W-:Y:S01]  /*1420*/  ULDC.64 UR6, c[0x4][0x8] ;  /* 0x0100020000067ab9 */ /* 0x000fe20000000a00 */
[----:B------:R-:W-:Y:S01]  /*1430*/  IMAD.U32 R4, RZ, RZ, UR4 ;  /* 0x00000004ff047e24 */ /* 0x000fe2000f8e00ff */
[----:B------:R0:W1:Y:S01]  /*1440*/  LDC.64 R14, c[0x4][R0] ;  /* 0x01000000000e7b82 */ /* 0x0000620000000a00 */
[----:B------:R-:W-:Y:S01]  /*1450*/  IMAD.U32 R5, RZ, RZ, UR5 ;  /* 0x00000005ff057e24 */ /* 0x000fe2000f8e00ff */
[----:B------:R-:W-:Y:S01]  /*1460*/  ULDC.64 UR4, c[0x4][0x78] ;  /* 0x01001e0000047ab9 */ /* 0x000fe20000000a00 */
[----:B------:R-:W-:Y:S02]  /*1470*/  IMAD.U32 R10, RZ, RZ, UR6 ;  /* 0x00000006ff0a7e24 */ /* 0x000fe4000f8e00ff */
[----:B------:R-:W-:Y:S02]  /*1480*/  IMAD.U32 R6, RZ, RZ, UR4 ;  /* 0x00000004ff067e24 */ /* 0x000fe4000f8e00ff */
[----:B------:R-:W-:-:S02]  /*1490*/  IMAD.U32 R7, RZ, RZ, UR5 ;  /* 0x00000005ff077e24 */ /* 0x000fc4000f8e00ff */
[----:B------:R-:W-:Y:S02]  /*14a0*/  IMAD.U32 R11, RZ, RZ, UR7 ;  /* 0x00000007ff0b7e24 */ /* 0x000fe4000f8e00ff */
[----:B------:R-:W-:Y:S02]  /*14b0*/  IMAD.MOV.U32 R8, RZ, RZ, 0x70 ;  /* 0x00000070ff087424 */ /* 0x000fe400078e00ff */
[----:B------:R-:W-:Y:S02]  /*14c0*/  IMAD.MOV.U32 R12, RZ, RZ, 0x1 ;  /* 0x00000001ff0c7424 */ /* 0x000fe400078e00ff */
[----:B0-----:R-:W-:-:S07]  /*14d0*/  IMAD.MOV.U32 R13, RZ, RZ, RZ ;  /* 0x000000ffff0d7224 */ /* 0x001fce00078e00ff */
[----:B------:R-:W-:-:S07]  /*14e0*/  LEPC R20, `(.L_x_13) ;  /* 0x000000001014794e */ /* 0x000fce0000000000 */
[----:B-1---5:R-:W-:Y:S05]  /*14f0*/  CALL.ABS.NOINC R14 ;  /* 0x000000000e007343 */ /* 0x022fea0003c00000 */
.L_x_13:
[----:B------:R-:W-:-:S05]  /*1500*/  VIADD R24, R26, 0x1c200 ;  /* 0x0001c2001a187836 */ /* 0x000fca0000000000 */
[----:B------:R-:W-:-:S13]  /*1510*/  LOP3.LUT P0, RZ, R24, 0x9f, RZ, 0xc0, !PT ;  /* 0x0000009f18ff7812 */ /* 0x000fda000780c0ff */
[----:B------:R-:W-:Y:S05]  /*1520*/  @!P0 BRA `(.L_x_14) ;  /* 0x00000000007c8947 */ /* 0x000fea0003800000 */
        /* <DEDUP_REMOVED lines=16> */
.L_x_15:
[----:B------:R0:W1:Y:S01]  /*1630*/  LDC.64 R14, c[0x4][R17] ;  /* 0x01000000110e7b82 */ /* 0x0000620000000a00 */
[----:B------:R-:W-:Y:S01]  /*1640*/  ULDC.64 UR4, c[0x4][0x70] ;  /* 0x01001c0000047ab9 */ /* 0x000fe20000000a00 */
[----:B------:R-:W-:Y:S01]  /*1650*/  ULDC.64 UR6, c[0x4][0x78] ;  /* 0x01001e0000067ab9 */ /* 0x000fe20000000a00 */
[----:B------:R-:W-:Y:S02]  /*1660*/  IMAD.U32 R4, RZ, RZ, UR4 ;  /* 0x00000004ff047e24 */ /* 0x000fe4000f8e00ff */
        /* <DEDUP_REMOVED lines=10> */
[----:B-1----:R-:W-:Y:S05]  /*1710*/  CALL.ABS.NOINC R14 ;  /* 0x000000000e007343 */ /* 0x002fea0003c00000 */
.L_x_14:
[----:B------:R-:W-:Y:S01]  /*1720*/  UMOV UR4, 0xffffffff ;  /* 0xffffffff00047882 */ /* 0x000fe20000000000 */
[----:B------:R-:W-:Y:S02]  /*1730*/  ISETP.NE.AND P0, PT, R115, 0x3, PT ;  /* 0x000000037300780c */ /* 0x000fe40003f05270 */
[----:B------:R-:W-:Y:S11]  /*1740*/  BRA.DIV UR4, `(.L_x_16) ;  /* 0x0000009204147947 */ /* 0x000ff6000b800000 */
.L_x_202:
[----:B------:R-:W-:Y:S05]  /*1750*/  @!P0 BRA `(.L_x_17) ;  /* 0x0000000000048947 */ /* 0x000fea0003800000 */
[----:B------:R-:W-:Y:S01]  /*1760*/  BPT.TRAP 0x1 ;  /* 0x000000040000795c */ /* 0x000fe20000300000 */
.L_x_17:
[----:B------:R-:W-:Y:S02]  /*1770*/  IMAD.U32 R0, RZ, RZ, UR40 ;  /* 0x00000028ff007e24 */ /* 0x000fe4000f8e00ff */
[----:B------:R-:W-:-:S03]  /*1780*/  IMAD.U32 R3, RZ, RZ, UR41 ;  /* 0x00000029ff037e24 */ /* 0x000fc6000f8e00ff */
[----:B------:R-:W-:Y:S01]  /*1790*/  SHF.L.U32 R0, R0, 0x1f, RZ ;  /* 0x0000001f00007819 */ /* 0x000fe200000006ff */
[----:B------:R-:W-:-:S04]  /*17a0*/  IMAD R3, R3, 0x8, R26 ;  /* 0x0000000803037824 */ /* 0x000fc800078e021a */
[----:B------:R0:W1:Y:S01]  /*17b0*/  SYNCS.PHASECHK.TRANS64.TRYWAIT P1, [R3+URZ], R0 ;  /* 0x00000000030075a7 */ /* 0x000062000802017f */
[----:B------:R-:W-:Y:S05]  /*17c0*/  @!P0 BRA `(.L_x_18) ;  /* 0x0000000000048947 */ /* 0x000fea0003800000 */
[----:B------:R-:W-:Y:S01]  /*17d0*/  BPT.TRAP 0x1 ;  /* 0x000000040000795c */ /* 0x000fe20000300000 */
.L_x_18:
[----:B-1----:R-:W-:Y:S05]  /*17e0*/  @P1 BRA `(.L_x_19) ;  /* 0x0000000000081947 */ /* 0x002fea0003800000 */
[----:B------:R-:W1:Y:S02]  /*17f0*/  SYNCS.PHASECHK.TRANS64.TRYWAIT P1, [R3+URZ], R0 ;  /* 0x00000000030075a7 */ /* 0x000e64000802017f */
[----:B-1----:R-:W-:Y:S05]  /*1800*/  @!P1 BRA `(.L_x_20) ;  /* 0x0000009000049947 */ /* 0x002fea0003800000 */
.L_x_19:
[----:B------:R-:W-:-:S04]  /*1810*/  UIADD3 UR4, UR41, 0x1, URZ ;  /* 0x0000000129047890 */ /* 0x000fc8000fffe03f */
[----:B------:R-:W-:Y:S02]  /*1820*/  UISETP.NE.AND UP0, UPT, UR4, 0x7, UPT ;  /* 0x000000070400788c */ /* 0x000fe4000bf05270 */
[----:B------:R-:W-:Y:S02]  /*1830*/  IMAD.U32 R20, RZ, RZ, UR4 ;  /* 0x00000004ff147e24 */ /* 0x000fe4000f8e00ff */
[----:B------:R-:W-:Y:S02]  /*1840*/  USEL UR4, URZ, 0x1, UP0 ;  /* 0x000000013f047887 */ /* 0x000fe40008000000 */
[----:B------:R-:W-:Y:S02]  /*1850*/  PLOP3.LUT P1, PT, PT, PT, UP0, 0x80, 0x0 ;  /* 0x000000000000781c */ /* 0x000fe40003f2f008 */
[----:B------:R-:W-:Y:S02]  /*1860*/  ULOP3.LUT UR4, UR40, UR4, URZ, 0x3c, !UPT ;  /* 0x0000000428047292 */ /* 0x000fe4000f8e3c3f */
[----:B------:R-:W-:-:S04]  /*1870*/  SEL R20, R20, RZ, P1 ;  /* 0x000000ff14147207 */ /* 0x000fc80000800000 */
[----:B------:R-:W-:Y:S01]  /*1880*/  IMAD.U32 R120, RZ, RZ, UR4 ;  /* 0x00000004ff787e24 */ /* 0x000fe2000f8e00ff */
[----:B------:R-:W-:Y:S06]  /*1890*/  @!P0 BRA `(.L_x_21) ;  /* 0x0000000000048947 */ /* 0x000fec0003800000 */
[----:B------:R-:W-:Y:S01]  /*18a0*/  BPT.TRAP 0x1 ;  /* 0x000000040000795c */ /* 0x000fe20000300000 */
.L_x_21:
[----:B01----:R-:W-:Y:S01]  /*18b0*/  SHF.R.S32.HI R3, RZ, 0x1f, R18 ;  /* 0x0000001fff037819 */ /* 0x003fe20000011412 */
[----:B------:R-:W-:Y:S01]  /*18c0*/  IMAD.MOV.U32 R4, RZ, RZ, 0x8d10d10 ;  /* 0x08d10d10ff047424 */ /* 0x000fe200078e00ff */
[----:B------:R-:W-:Y:S01]  /*18d0*/  LOP3.LUT P4, RZ, R113, 0x4, RZ, 0xc0, !PT ;  /* 0x0000000471ff7812 */ /* 0x000fe2000788c0ff */
[----:B------:R-:W-:Y:S01]  /*18e0*/  IMAD.U32 R10, RZ, RZ, UR41 ;  /* 0x00000029ff0a7e24 */ /* 0x000fe2000f8e00ff */
[CC--:B------:R-:W-:Y:S01]  /*18f0*/  LEA.HI R0, R3.reuse, R18.reuse, RZ, 0x2 ;  /* 0x0000001203007211 */ /* 0x0c0fe200078f10ff */
[----:B------:R-:W-:Y:S01]  /*1900*/  IMAD.MOV.U32 R93, RZ, RZ, 0x90 ;  /* 0x00000090ff5d7424 */ /* 0x000fe200078e00ff */
[----:B------:R-:W-:Y:S01]  /*1910*/  LEA.HI R3, R3, R18, RZ, 0x3 ;  /* 0x0000001203037211 */ /* 0x000fe200078f18ff */
[----:B------:R-:W-:Y:S01]  /*1920*/  IMAD.MOV.U32 R95, RZ, RZ, 0x10 ;  /* 0x00000010ff5f7424 */ /* 0x000fe200078e00ff */
[----:B------:R-:W-:Y:S01]  /*1930*/  LOP3.LUT R5, R0, 0xfffffffc, RZ, 0xc0, !PT ;  /* 0xfffffffc00057812 */ /* 0x000fe200078ec0ff */
[----:B------:R-:W-:Y:S01]  /*1940*/  IMAD.MOV.U32 R0, RZ, RZ, -0x650a62f0 ;  /* 0x9af59d10ff007424 */ /* 0x000fe200078e00ff */
[----:B------:R-:W-:Y:S01]  /*1950*/  SHF.R.S32.HI R3, RZ, 0x3, R3 ;  /* 0x00000003ff037819 */ /* 0x000fe20000011403 */
[----:B------:R-:W-:Y:S01]  /*1960*/  IMAD R8, R20, 0x8, R26 ;  /* 0x0000000814087824 */ /* 0x000fe200078e021a */
[----:B------:R-:W-:Y:S01]  /*1970*/  LOP3.LUT P3, RZ, R2, 0x10, RZ, 0xc0, !PT ;  /* 0x0000001002ff7812 */ /* 0x000fe2000786c0ff */
[----:B------:R-:W-:Y:S01]  /*1980*/  IMAD.IADD R5, R18, 0x1, -R5 ;  /* 0x0000000112057824 */ /* 0x000fe200078e0a05 */
[----:B------:R-:W-:Y:S01]  /*1990*/  SEL R93, R93, 0x70, !P4 ;  /* 0x000000705d5d7807 */ /* 0x000fe20006000000 */
[----:B------:R-:W-:Y:S01]  /*19a0*/  IMAD R3, R3, 0x3, RZ ;  /* 0x0000000303037824 */ /* 0x000fe200078e02ff */
[----:B------:R-:W-:Y:S01]  /*19b0*/  SEL R95, R95, 0xfffffff0, !P3 ;  /* 0xfffffff05f5f7807 */ /* 0x000fe20005800000 */
[----:B------:R-:W-:Y:S01]  /*19c0*/  IMAD R5, R5, 0xc, RZ ;  /* 0x0000000c05057824 */ /* 0x000fe200078e02ff */
[----:B------:R-:W-:Y:S01]  /*19d0*/  SHF.L.U32 R121, R120, 0x1f, RZ ;  /* 0x0000001f78797819 */ /* 0x000fe200000006ff */
[----:B------:R-:W-:Y:S01]  /*19e0*/  UMOV UR4, 0xffffffff ;  /* 0xffffffff00047882 */ /* 0x000fe20000000000 */
[----:B------:R-:W-:-:S02]  /*19f0*/  IMAD R9, R10, 0x1000, R103 ;  /* 0x000010000a097824 */ /* 0x000fc400078e0267 */
[-C--:B------:R-:W-:Y:S01]  /*1a00*/  SHF.R.U64 R0, R0, R5.reuse, 0xdd3f ;  /* 0x0000dd3f00007419 */ /* 0x080fe20000001205 */
[----:B------:R0:W1:Y:S01]  /*1a10*/  SYNCS.PHASECHK.TRANS64.TRYWAIT P1, [R8+URZ], R121 ;  /* 0x00000079080075a7 */ /* 0x000062000802017f */
[----:B------:R-:W-:Y:S02]  /*1a20*/  SHF.R.U64 R4, R4, R5, 0xb08b ;  /* 0x0000b08b04047419 */ /* 0x000fe40000001205 */
[----:B------:R-:W-:Y:S02]  /*1a30*/  LOP3.LUT R0, R0, 0xfff, RZ, 0xc0, !PT ;  /* 0x00000fff00007812 */ /* 0x000fe400078ec0ff */
[----:B------:R-:W-:Y:S02]  /*1a40*/  LOP3.LUT R4, R4, 0xfff, RZ, 0xc0, !PT ;  /* 0x00000fff04047812 */ /* 0x000fe400078ec0ff */
[-C--:B------:R-:W-:Y:S02]  /*1a50*/  SHF.R.U32.HI R0, RZ, R3.reuse, R0 ;  /* 0x00000003ff007219 */ /* 0x080fe40000011600 */
[----:B------:R-:W-:-:S02]  /*1a60*/  SHF.R.U32.HI R4, RZ, R3, R4 ;  /* 0x00000003ff047219 */ /* 0x000fc40000011604 */
[C---:B------:R-:W-:Y:S01]  /*1a70*/  LOP3.LUT R3, R0.reuse, 0x7, RZ, 0xc0, !PT ;  /* 0x0000000700037812 */ /* 0x040fe200078ec0ff */
[----:B------:R-:W-:Y:S01]  /*1a80*/  IMAD.SHL.U32 R0, R0, 0x100, RZ ;  /* 0x0000010000007824 */ /* 0x000fe200078e00ff */
[C---:B------:R-:W-:Y:S01]  /*1a90*/  LOP3.LUT R6, R4.reuse, 0x7, RZ, 0xc0, !PT ;  /* 0x0000000704067812 */ /* 0x040fe200078ec0ff */
[----:B------:R-:W-:Y:S02]  /*1aa0*/  IMAD.SHL.U32 R4, R4, 0x40, RZ ;  /* 0x0000004004047824 */ /* 0x000fe400078e00ff */
[C---:B------:R-:W-:Y:S01]  /*1ab0*/  VIADD R5, R3.reuse, 0x1 ;  /* 0x0000000103057836 */ /* 0x040fe20000000000 */
[----:B------:R-:W-:Y:S02]  /*1ac0*/  ISETP.NE.AND P2, PT, R3, R6, PT ;  /* 0x000000060300720c */ /* 0x000fe40003f45270 */
[----:B------:R-:W-:Y:S02]  /*1ad0*/  LOP3.LUT R0, R0, 0x700, RZ, 0xc0, !PT ;  /* 0x0000070000007812 */ /* 0x000fe400078ec0ff */
[----:B------:R-:W-:-:S02]  /*1ae0*/  LOP3.LUT R21, R4, 0x1c0, RZ, 0xc0, !PT ;  /* 0x000001c004157812 */ /* 0x000fc400078ec0ff */
[----:B------:R-:W-:-:S03]  /*1af0*/  SEL R4, R5, R6, !P2 ;  /* 0x0000000605047207 */ /* 0x000fc60005000000 */
[----:B------:R-:W-:Y:S02]  /*1b00*/  IMAD.IADD R21, R0, 0x1, R21 ;  /* 0x0000000100157824 */ /* 0x000fe400078e0215 */
[----:B------:R-:W-:Y:S02]  /*1b10*/  IMAD R0, R10, 0x1000, R112 ;  /* 0x000010000a007824 */ /* 0x000fe400078e0270 */
[----:B------:R-:W-:Y:S01]  /*1b20*/  @!P2 VIADD R3, R6, 0x1 ;  /* 0x000000010603a836 */ /* 0x000fe20000000000 */
[----:B------:R-:W-:Y:S01]  /*1b30*/  ISETP.NE.AND P2, PT, RZ, UR44, PT ;  /* 0x0000002cff007c0c */ /* 0x000fe2000bf45270 */
[----:B------:R-:W-:Y:S02]  /*1b40*/  IMAD R92, R0, 0x4, R26 ;  /* 0x00000004005c7824 */ /* 0x000fe400078e021a */
[----:B------:R-:W-:Y:S02]  /*1b50*/  IMAD R4, R4, 0x4, R3 ;  /* 0x0000000404047824 */ /* 0x000fe400078e0203 */
[----:B------:R-:W-:Y:S01]  /*1b60*/  IMAD R0, R10, 0x1000, R105 ;  /* 0x000010000a007824 */ /* 0x000fe200078e0269 */
[----:B------:R0:W2:Y:S01]  /*1b70*/  LDS R88, [R92+0x200] ;  /* 0x000200005c587984 */ /* 0x0000a20000000800 */
[----:B------:R-:W-:-:S02]  /*1b80*/  IMAD.SHL.U32 R114, R4, 0x40, RZ ;  /* 0x0000004004727824 */ /* 0x000fc400078e00ff */
[C---:B------:R-:W-:Y:S01]  /*1b90*/  IMAD.IADD R3, R0.reuse, 0x1, R21 ;  /* 0x0000000100037824 */ /* 0x040fe200078e0215 */
[----:B------:R0:W3:Y:S01]  /*1ba0*/  LDS R89, [R92+0x600] ;  /* 0x000600005c597984 */ /* 0x0000e20000000800 */
[----:B------:R-:W-:Y:S02]  /*1bb0*/  IMAD.IADD R17, R0, 0x1, R114 ;  /* 0x0000000100117824 */ /* 0x000fe400078e0272 */
[--C-:B------:R-:W-:Y:S02]  /*1bc0*/  IMAD R0, R3, 0x4, R24.reuse ;  /* 0x0000000403007824 */ /* 0x100fe400078e0218 */
[----:B------:R-:W-:Y:S02]  /*1bd0*/  IMAD R6, R17, 0x4, R24 ;  /* 0x0000000411067824 */ /* 0x000fe400078e0218 */
[----:B------:R-:W-:Y:S02]  /*1be0*/  IMAD R14, R3, 0x4, R26 ;  /* 0x00000004030e7824 */ /* 0x000fe400078e021a */
[----:B------:R-:W-:-:S02]  /*1bf0*/  IMAD.IADD R94, R92, 0x1, R93 ;  /* 0x000000015c5e7824 */ /* 0x000fc400078e025d */
[----:B------:R-:W-:Y:S02]  /*1c00*/  IMAD.IADD R3, R0, 0x1, R95 ;  /* 0x0000000100037824 */ /* 0x000fe400078e025f */
[----:B------:R-:W-:Y:S01]  /*1c10*/  IMAD R17, R17, 0x4, R26 ;  /* 0x0000000411117824 */ /* 0x000fe200078e021a */
[----:B------:R0:W4:Y:S01]  /*1c20*/  LDS R90, [R94+0x200] ;  /* 0x000200005e5a7984 */ /* 0x0001220000000800 */
[----:B------:R-:W-:-:S03]  /*1c30*/  IMAD.IADD R6, R95, 0x1, R6 ;  /* 0x000000015f067824 */ /* 0x000fc600078e0206 */
[----:B------:R0:W0:Y:S04]  /*1c40*/  LDS R91, [R94+0x600] ;  /* 0x000600005e5b7984 */ /* 0x0000280000000800 */
[----:B------:R0:W0:Y:S04]  /*1c50*/  LDS R0, [R14+0x1c200] ;  /* 0x01c200000e007984 */ /* 0x0000280000000800 */
[----:B------:R0:W0:Y:S04]  /*1c60*/  LDS R4, [R3] ;  /* 0x0000000003047984 */ /* 0x0000280000000800 */
[----:B------:R0:W0:Y:S04]  /*1c70*/  LDS R5, [R17+0x1c200] ;  /* 0x01c2000011057984 */ /* 0x0000280000000800 */
[----:B------:R0:W0:Y:S01]  /*1c80*/  LDS R7, [R6] ;  /* 0x0000000006077984 */ /* 0x0000220000000800 */
[----:B-1----:R-:W-:Y:S05]  /*1c90*/  BRA.DIV UR4, `(.L_x_22) ;  /* 0x0000008a04f47947 */ /* 0x002fea000b800000 */
[C---:B------:R-:W-:Y:S01]  /*1ca0*/  IMAD.IADD R19, R9.reuse, 0x1, R21 ;  /* 0x0000000109137824 */ /* 0x040fe200078e0215 */
[----:B------:R-:W-:Y:S01]  /*1cb0*/  NOP ;  /* 0x0000000000007918 */ /* 0x000fe20000000000 */
[----:B------:R-:W-:Y:S02]  /*1cc0*/  IMAD.IADD R9, R9, 0x1, R114 ;  /* 0x0000000109097824 */ /* 0x000fe400078e0272 */
[--C-:B0-----:R-:W-:Y:S02]  /*1cd0*/  IMAD R8, R19, 0x4, R24.reuse ;  /* 0x0000000413087824 */ /* 0x101fe400078e0218 */
[----:B------:R-:W-:Y:S02]  /*1ce0*/  IMAD R10, R9, 0x4, R24 ;  /* 0x00000004090a7824 */ /* 0x000fe400078e0218 */
[--C-:B------:R-:W-:Y:S02]  /*1cf0*/  IMAD R19, R19, 0x4, R26.reuse ;  /* 0x0000000413137824 */ /* 0x100fe400078e021a */
[----:B------:R-:W-:-:S02]  /*1d00*/  IMAD R18, R9, 0x4, R26 ;  /* 0x0000000409127824 */ /* 0x000fc400078e021a */
[C---:B------:R-:W-:Y:S01]  /*1d10*/  IMAD.IADD R9, R93.reuse, 0x1, R8 ;  /* 0x000000015d097824 */ /* 0x040fe200078e0208 */
[----:B------:R-:W-:Y:S01]  /*1d20*/  STS [R19+0x1c200], R0 ;  /* 0x01c2000013007388 */ /* 0x000fe20000000800 */
[----:B------:R-:W-:-:S03]  /*1d30*/  IMAD.IADD R8, R93, 0x1, R10 ;  /* 0x000000015d087824 */ /* 0x000fc600078e020a */
[----:B------:R-:W-:Y:S04]  /*1d40*/  STS [R9], R4 ;  /* 0x0000000409007388 */ /* 0x000fe80000000800 */
[----:B------:R-:W-:Y:S04]  /*1d50*/  STS [R18+0x1c200], R5 ;  /* 0x01c2000512007388 */ /* 0x000fe80000000800 */
[----:B------:R-:W-:Y:S04]  /*1d60*/  STS [R8], R7 ;  /* 0x0000000708007388 */ /* 0x000fe80000000800 */
[----:B------:R-:W0:Y:S04]  /*1d70*/  LDS R10, [R14+0x1d200] ;  /* 0x01d200000e0a7984 */ /* 0x000e280000000800 */
[----:B------:R-:W1:Y:S04]  /*1d80*/  LDS R12, [R3+0x1000] ;  /* 0x00100000030c7984 */ /* 0x000e680000000800 */
[----:B------:R-:W2:Y:S04]  /*1d90*/  LDS R11, [R17+0x1d200] ;  /* 0x01d20000110b7984 */ /* 0x000ea80000000800 */
[----:B------:R-:W3:Y:S01]  /*1da0*/  LDS R13, [R6+0x1000] ;  /* 0x00100000060d7984 */ /* 0x000ee20000000800 */
[----:B------:R-:W-:-:S03]  /*1db0*/  NOP ;  /* 0x0000000000007918 */ /* 0x000fc60000000000 */
[----:B0-----:R-:W-:Y:S04]  /*1dc0*/  STS [R19+0x1d200], R10 ;  /* 0x01d2000a13007388 */ /* 0x001fe80000000800 */
[----:B-1----:R-:W-:Y:S04]  /*1dd0*/  STS [R9+0x1000], R12 ;  /* 0x0010000c09007388 */ /* 0x002fe80000000800 */
[----:B--2---:R-:W-:Y:S04]  /*1de0*/  STS [R18+0x1d200], R11 ;  /* 0x01d2000b12007388 */ /* 0x004fe80000000800 */
[----:B---3--:R-:W-:Y:S04]  /*1df0*/  STS [R8+0x1000], R13 ;  /* 0x0010000d08007388 */ /* 0x008fe80000000800 */
[----:B------:R-:W0:Y:S04]  /*1e00*/  LDS R0, [R14+0x1e200] ;  /* 0x01e200000e007984 */ /* 0x000e280000000800 */
[----:B------:R-:W1:Y:S04]  /*1e10*/  LDS R4, [R3+0x2000] ;  /* 0x0020000003047984 */ /* 0x000e680000000800 */
[----:B------:R-:W2:Y:S04]  /*1e20*/  LDS R5, [R17+0x1e200] ;  /* 0x01e2000011057984 */ /* 0x000ea80000000800 */
[----:B------:R-:W3:Y:S01]  /*1e30*/  LDS R7, [R6+0x2000] ;  /* 0x0020000006077984 */ /* 0x000ee20000000800 */
[----:B------:R-:W-:-:S03]  /*1e40*/  NOP ;  /* 0x0000000000007918 */ /* 0x000fc60000000000 */
[----:B0-----:R0:W-:Y:S04]  /*1e50*/  STS [R19+0x1e200], R0 ;  /* 0x01e2000013007388 */ /* 0x0011e80000000800 */
[----:B-1----:R0:W-:Y:S04]  /*1e60*/  STS [R9+0x2000], R4 ;  /* 0x0020000409007388 */ /* 0x0021e80000000800 */
[----:B--2---:R0:W-:Y:S04]  /*1e70*/  STS [R18+0x1e200], R5 ;  /* 0x01e2000512007388 */ /* 0x0041e80000000800 */
[----:B---3--:R0:W-:Y:S04]  /*1e80*/  STS [R8+0x2000], R7 ;  /* 0x0020000708007388 */ /* 0x0081e80000000800 */
[----:B------:R0:W1:Y:S04]  /*1e90*/  LDS R10, [R14+0x1f200] ;  /* 0x01f200000e0a7984 */ /* 0x0000680000000800 */
[----:B------:R0:W2:Y:S04]  /*1ea0*/  LDS R12, [R3+0x3000] ;  /* 0x00300000030c7984 */ /* 0x0000a80000000800 */
[----:B------:R0:W3:Y:S04]  /*1eb0*/  LDS R11, [R17+0x1f200] ;  /* 0x01f20000110b7984 */ /* 0x0000e80000000800 */
[----:B------:R0:W0:Y:S01]  /*1ec0*/  LDS R13, [R6+0x3000] ;  /* 0x00300000060d7984 */ /* 0x0000220000000800 */
[----:B------:R-:W-:Y:S01]  /*1ed0*/  NOP ;  /* 0x0000000000007918 */ /* 0x000fe20000000000 */
.L_x_208:
[----:B-1----:R-:W-:Y:S04]  /*1ee0*/  STS [R19+0x1f200], R10 ;  /* 0x01f2000a13007388 */ /* 0x002fe80000000800 */
[----:B--2---:R-:W-:Y:S04]  /*1ef0*/  STS [R9+0x3000], R12 ;  /* 0x0030000c09007388 */ /* 0x004fe80000000800 */
[----:B---3--:R-:W-:Y:S04]  /*1f00*/  STS [R18+0x1f200], R11 ;  /* 0x01f2000b12007388 */ /* 0x008fe80000000800 */
[----:B0-----:R-:W-:Y:S04]  /*1f10*/  STS [R8+0x3000], R13 ;  /* 0x0030000d08007388 */ /* 0x001fe80000000800 */
[----:B------:R-:W-:Y:S04]  /*1f20*/  LDS R116, [R92+0x300] ;  /* 0x000300005c747984 */ /* 0x000fe80000000800 */
[----:B------:R-:W-:Y:S04]  /*1f30*/  LDS R117, [R92+0x700] ;  /* 0x000700005c757984 */ /* 0x000fe80000000800 */
[----:B------:R-:W-:Y:S04]  /*1f40*/  LDS R118, [R94+0x300] ;  /* 0x000300005e767984 */ /* 0x000fe80000000800 */
[----:B------:R-:W0:Y:S01]  /*1f50*/  LDS R119, [R94+0x700] ;  /* 0x000700005e777984 */ /* 0x000e220000000800 */
[----:B------:R-:W-:Y:S01]  /*1f60*/  @!PT LDS RZ, [RZ] ;  /* 0x00000000fffff984 */ /* 0x000fe20000000800 */
[----:B------:R-:W-:Y:S01]  /*1f70*/  @!PT LDS RZ, [RZ] ;  /* 0x00000000fffff984 */ /* 0x000fe20000000800 */
[----:B------:R-:W-:Y:S01]  /*1f80*/  @!PT LDS RZ, [RZ] ;  /* 0x00000000fffff984 */ /* 0x000fe20000000800 */
[----:B------:R-:W-:Y:S01]  /*1f90*/  @!PT LDS RZ, [RZ] ;  /* 0x00000000fffff984 */ /* 0x000fe20000000800 */
[----:B------:R1:W-:Y:S06]  /*1fa0*/  MEMBAR.ALL.CTA ;  /* 0x0000000000007992 */ /* 0x0003ec0000008000 */
[----:B-1----:R-:W1:Y:S01]  /*1fb0*/  FENCE.VIEW.ASYNC.S ;  /* 0x00000000000073c6 */ /* 0x002e620000000000 */
[----:B------:R-:W-:Y:S05]  /*1fc0*/  WARPSYNC.ALL ;  /* 0x0000000000007948 */ /* 0x000fea0003800000 */
[----:B------:R-:W-:Y:S01]  /*1fd0*/  R2UR UR4, R24 ;  /* 0x00000000180472ca */ /* 0x000fe200000e0000 */
[----:B-1----:R-:W-:Y:S06]  /*1fe0*/  BAR.SYNC.DEFER_BLOCKING 0x2, 0x100 ;  /* 0x0084000000007b1d */ /* 0x002fec0000010000 */
[----:B------:R-:W-:-:S06]  /*1ff0*/  UMOV UR11, 0xc0000040 ;  /* 0xc0000040000b7882 */ /* 0x000fcc0000000000 */
[----:B------:R-:W-:-:S04]  /*2000*/  USHF.R.U32.HI UR4, URZ, 0x4, UR4 ;  /* 0x000000043f047899 */ /* 0x000fc80008011604 */
[----:B------:R-:W-:-:S04]  /*2010*/  ULOP3.LUT UR4, UR4, 0x3fff, URZ, 0xc0, !UPT ;  /* 0x00003fff04047892 */ /* 0x000fc8000f8ec03f */
[----:B------:R-:W-:-:S04]  /*2020*/  ULOP3.LUT UR7, UR4, 0x10000, URZ, 0xfc, !UPT ;  /* 0x0001000004077892 */ /* 0x000fc8000f8efc3f */
[----:B------:R-:W-:Y:S01]  /*2030*/  ULEA UR4, UR41, UR7, 0xa ;  /* 0x0000000729047291 */ /* 0x000fe2000f8e503f */
[----:B----4-:R-:W-:-:S03]  /*2040*/  WARPGROUP.ARRIVE ;  /* 0x00000000000079c5 */ /* 0x010fc60000000000 */
[----:B------:R-:W-:-:S03]  /*2050*/  UIADD3 UR6, UR4, 0x10, URZ ;  /* 0x0000001004067890 */ /* 0x000fc6000fffe03f */
[----:B------:R-:W-:Y:S02]  /*2060*/  UMOV UR10, UR4 ;  /* 0x00000004000a7c82 */ /* 0x000fe40008000000 */
[----:B------:R-:W-:Y:S01]  /*2070*/  HGMMA.64x128x8.F32.TF32 R24, R88, gdesc[UR8], RZ, !UPT, gsb0 ;  /* 0x05e0000858187df0 */ /* 0x000fe2000c0028ff */
[----:B------:R-:W-:Y:S01]  /*2080*/  UMOV UR11, 0xc0000040 ;  /* 0xc0000040000b7882 */ /* 0x000fe20000000000 */
[----:B------:R-:W-:Y:S01]  /*2090*/  UMOV UR10, UR6 ;  /* 0x00000006000a7c82 */ /* 0x000fe20008000000 */
[----:B------:R-:W-:Y:S02]  /*20a0*/  UIADD3 UR6, UR4, 0x20, URZ ;  /* 0x0000002004067890 */ /* 0x000fe4000fffe03f */
[----:B------:R-:W-:Y:S01]  /*20b0*/  UIADD3 UR4, UR4, 0x30, URZ ;  /* 0x0000003004047890 */ /* 0x000fe2000fffe03f */
[----:B------:R-:W-:Y:S02]  /*20c0*/  WARPGROUP.DEPBAR.LE gsb0, 0x0 ;  /* 0x00008000000079c5 */ /* 0x000fe40000010000 */
[----:B0-----:R-:W-:-:S06]  /*20d0*/  WARPGROUP.ARRIVE ;  /* 0x00000000000079c5 */ /* 0x001fcc0000000000 */
[----:B------:R-:W-:Y:S01]  /*20e0*/  HGMMA.64x128x8.F32.TF32 R24, R116, gdesc[UR8], R24, gsb0 ;  /* 0x05e0000874187df0 */ /* 0x000fe20008002818 */
[----:B------:R-:W-:Y:S01]  /*20f0*/  UMOV UR10, UR6 ;  /* 0x00000006000a7c82 */ /* 0x000fe20008000000 */
[----:B------:R-:W-:Y:S01]  /*2100*/  UMOV UR11, 0xc0000040 ;  /* 0xc0000040000b7882 */ /* 0x000fe20000000000 */
[----:B------:R-:W-:Y:S02]  /*2110*/  WARPGROUP.DEPBAR.LE gsb0, 0x0 ;  /* 0x00008000000079c5 */ /* 0x000fe40000010000 */
[----:B------:R-:W-:Y:S04]  /*2120*/  LDS R88, [R92+0x400] ;  /* 0x000400005c587984 */ /* 0x000fe80000000800 */
[----:B------:R-:W-:Y:S04]  /*2130*/  LDS R89, [R92+0x800] ;  /* 0x000800005c597984 */ /* 0x000fe80000000800 */
[----:B------:R-:W-:Y:S04]  /*2140*/  LDS R90, [R94+0x400] ;  /* 0x000400005e5a7984 */ /* 0x000fe80000000800 */
[----:B------:R-:W0:Y:S02]  /*2150*/  LDS R91, [R94+0x800] ;  /* 0x000800005e5b7984 */ /* 0x000e240000000800 */
        /* <DEDUP_REMOVED lines=10> */
[----:B------:R-:W-:Y:S03]  /*2200*/  HGMMA.64x128x8.F32.TF32 R24, R88, gdesc[UR8], R24, gsb0 ;  /* 0x05e0000858187df0 */ /* 0x000fe60008002818 */
[----:B------:R-:W-:Y:S02]  /*2210*/  WARPGROUP.DEPBAR.LE gsb0, 0x0 ;  /* 0x00008000000079c5 */ /* 0x000fe40000010000 */
[----:B------:R-:W-:Y:S05]  /*2220*/  @!P2 BRA `(.L_x_23) ;  /* 0x0000001000c8a947 */ /* 0x000fea0003800000 */
[----:B------:R-:W-:Y:S05]  /*2230*/  @!P0 BRA `(.L_x_24) ;  /* 0x0000000000048947 */ /* 0x000fea0003800000 */
[----:B------:R-:W-:Y:S01]  /*2240*/  BPT.TRAP 0x1 ;  /* 0x000000040000795c */ /* 0x000fe20000300000 */
.L_x_24:
[----:B------:R-:W-:Y:S05]  /*2250*/  @P1 BRA `(.L_x_25) ;  /* 0x0000000000181947 */ /* 0x000fea0003800000 */
[----:B------:R-:W0:Y:S01]  /*2260*/  S2UR UR5, SR_CgaCtaId ;  /* 0x00000000000579c3 */ /* 0x000e220000008800 */
[----:B------:R-:W-:Y:S02]  /*2270*/  UMOV UR4, 0x400 ;  /* 0x0000040000047882 */ /* 0x000fe40000000000 */
[----:B0-----:R-:W-:-:S06]  /*2280*/  ULEA UR4, UR5, UR4, 0x18 ;  /* 0x0000000405047291 */ /* 0x001fcc000f8ec03f */
[----:B------:R-:W-:-:S04]  /*2290*/  LEA R0, R20, UR4, 0x3 ;  /* 0x0000000414007c11 */ /* 0x000fc8000f8e18ff */
[----:B------:R-:W0:Y:S02]  /*22a0*/  SYNCS.PHASECHK.TRANS64.TRYWAIT P1, [R0+URZ], R121 ;  /* 0x00000079000075a7 */ /* 0x000e24000802017f */
[----:B0-----:R-:W-:Y:S05]  /*22b0*/  @!P1 BRA `(.L_x_26) ;  /* 0x0000008800309947 */ /* 0x001fea0003800000 */
.L_x_25:
[----:B------:R-:W1:Y:S01]  /*22c0*/  S2UR UR5, SR_CgaCtaId ;  /* 0x00000000000579c3 */ /* 0x000e620000008800 */
[----:B------:R-:W-:Y:S01]  /*22d0*/  UMOV UR4, 0x400 ;  /* 0x0000040000047882 */ /* 0x000fe20000000000 */
[----:B------:R-:W-:Y:S02]  /*22e0*/  IMAD.SHL.U32 R116, R20, 0x1000, RZ ;  /* 0x0000100014747824 */ /* 0x000fe400078e00ff */
[----:B0-----:R-:W-:Y:S02]  /*22f0*/  IMAD.U32 R121, RZ, RZ, UR41 ;  /* 0x00000029ff797e24 */ /* 0x001fe4000f8e00ff */
[----:B------:R-:W-:-:S04]  /*2300*/  IMAD.IADD R0, R105, 0x1, R116 ;  /* 0x0000000169007824 */ /* 0x000fc800078e0274 */
[--C-:B------:R-:W-:Y:S02]  /*2310*/  IMAD.IADD R3, R21, 0x1, R0.reuse ;  /* 0x0000000115037824 */ /* 0x100fe400078e0200 */
[----:B------:R-:W-:Y:S01]  /*2320*/  IMAD.IADD R5, R114, 0x1, R0 ;  /* 0x0000000172057824 */ /* 0x000fe200078e0200 */
[----:B-1----:R-:W-:-:S06]  /*2330*/  ULEA UR4, UR5, UR4, 0x18 ;  /* 0x0000000405047291 */ /* 0x002fcc000f8ec03f */
[----:B------:R-:W-:-:S04]  /*2340*/  IMAD.U32 R124, RZ, RZ, UR4 ;  /* 0x00000004ff7c7e24 */ /* 0x000fc8000f8e00ff */
[----:B------:R-:W-:Y:S02]  /*2350*/  VIADD R12, R124, 0x1c200 ;  /* 0x0001c2007c0c7836 */ /* 0x000fe40000000000 */
[C---:B------:R-:W-:Y:S02]  /*2360*/  IMAD R15, R3.reuse, 0x4, R124 ;  /* 0x00000004030f7824 */ /* 0x040fe400078e027c */
[--C-:B------:R-:W-:Y:S02]  /*2370*/  IMAD R0, R3, 0x4, R12.reuse ;  /* 0x0000000403007824 */ /* 0x100fe400078e020c */
[----:B------:R-:W-:Y:S01]  /*2380*/  IMAD R6, R5, 0x4, R12 ;  /* 0x0000000405067824 */ /* 0x000fe200078e020c */
[----:B------:R-:W0:Y:S01]  /*2390*/  LDS R3, [R15+0x1c200] ;  /* 0x01c200000f037984 */ /* 0x000e220000000800 */
[----:B------:R-:W-:Y:S02]  /*23a0*/  IMAD.IADD R4, R95, 0x1, R0 ;  /* 0x000000015f047824 */ /* 0x000fe400078e0200 */
[----:B------:R-:W-:-:S02]  /*23b0*/  IMAD R17, R5, 0x4, R124 ;  /* 0x0000000405117824 */ /* 0x000fc400078e027c */
[----:B------:R-:W-:Y:S01]  /*23c0*/  IMAD.IADD R7, R95, 0x1, R6 ;  /* 0x000000015f077824 */ /* 0x000fe200078e0206 */
[----:B------:R-:W1:Y:S01]  /*23d0*/  LDS R5, [R4] ;  /* 0x0000000004057984 */ /* 0x000e620000000800 */
[----:B------:R-:W-:-:S03]  /*23e0*/  IMAD.IADD R0, R103, 0x1, R116 ;  /* 0x0000000167007824 */ /* 0x000fc600078e0274 */
[----:B------:R-:W2:Y:S01]  /*23f0*/  LDS R6, [R17+0x1c200] ;  /* 0x01c2000011067984 */ /* 0x000ea20000000800 */
[--C-:B------:R-:W-:Y:S02]  /*2400*/  IMAD.IADD R9, R21, 0x1, R0.reuse ;  /* 0x0000000115097824 */ /* 0x100fe400078e0200 */
[----:B------:R-:W-:Y:S01]  /*2410*/  IMAD.IADD R11, R114, 0x1, R0 ;  /* 0x00000001720b7824 */ /* 0x000fe200078e0200 */
[----:B------:R-:W3:Y:S01]  /*2420*/  LDS R8, [R7] ;  /* 0x0000000007087984 */ /* 0x000ee20000000800 */
[----:B------:R-:W-:Y:S02]  /*2430*/  IMAD.IADD R0, R112, 0x1, R116 ;  /* 0x0000000170007824 */ /* 0x000fe400078e0274 */
[----:B------:R-:W-:Y:S02]  /*2440*/  IMAD R10, R9, 0x4, R12 ;  /* 0x00000004090a7824 */ /* 0x000fe400078e020c */
[----:B------:R-:W-:Y:S02]  /*2450*/  IMAD R0, R0, 0x4, R124 ;  /* 0x0000000400007824 */ /* 0x000fe400078e027c */
[----:B------:R-:W-:-:S02]  /*2460*/  IMAD R12, R11, 0x4, R12 ;  /* 0x000000040b0c7824 */ /* 0x000fc400078e020c */
[----:B------:R-:W-:Y:S01]  /*2470*/  IMAD.IADD R14, R93, 0x1, R0 ;  /* 0x000000015d0e7824 */ /* 0x000fe200078e0200 */
[----:B------:R-:W-:Y:S01]  /*2480*/  LDS R92, [R0+0x200] ;  /* 0x00020000005c7984 */ /* 0x000fe20000000800 */
[----:B------:R-:W-:Y:S02]  /*2490*/  IMAD R18, R9, 0x4, R124 ;  /* 0x0000000409127824 */ /* 0x000fe400078e027c */
[C---:B------:R-:W-:Y:S01]  /*24a0*/  IMAD.IADD R10, R93.reuse, 0x1, R10 ;  /* 0x000000015d0a7824 */ /* 0x040fe200078e020a */
[----:B------:R-:W-:Y:S01]  /*24b0*/  LDS R94, [R14+0x200] ;  /* 0x000200000e5e7984 */ /* 0x000fe20000000800 */
[----:B------:R-:W-:Y:S02]  /*24c0*/  IMAD.IADD R13, R93, 0x1, R12 ;  /* 0x000000015d0d7824 */ /* 0x000fe400078e020c */
[----:B------:R-:W-:Y:S01]  /*24d0*/  IMAD R19, R11, 0x4, R124 ;  /* 0x000000040b137824 */ /* 0x000fe200078e027c */
[----:B------:R-:W-:Y:S04]  /*24e0*/  LDS R93, [R0+0x600] ;  /* 0x00060000005d7984 */ /* 0x000fe80000000800 */
[----:B------:R4:W-:Y:S01]  /*24f0*/  LDS R95, [R14+0x600] ;  /* 0x000600000e5f7984 */ /* 0x0009e20000000800 */
[----:B------:R-:W-:-:S03]  /*2500*/  NOP ;  /* 0x0000000000007918 */ /* 0x000fc60000000000 */
[----:B0-----:R-:W-:Y:S01]  /*2510*/  STS [R18+0x1c200], R3 ;  /* 0x01c2000312007388 */ /* 0x001fe20000000800 */
[----:B----4-:R-:W0:Y:S03]  /*2520*/  LDC R14, c[0x0][0x28c] ;  /* 0x0000a300ff0e7b82 */ /* 0x010e260000000800 */
[----:B-1----:R-:W-:Y:S04]  /*2530*/  STS [R10], R5 ;  /* 0x000000050a007388 */ /* 0x002fe80000000800 */
[----:B--2---:R-:W-:Y:S04]  /*2540*/  STS [R19+0x1c200], R6 ;  /* 0x01c2000613007388 */ /* 0x004fe80000000800 */
[----:B---3--:R-:W-:Y:S04]  /*2550*/  STS [R13], R8 ;  /* 0x000000080d007388 */ /* 0x008fe80000000800 */
[----:B------:R-:W1:Y:S04]  /*2560*/  LDS R9, [R15+0x1d200] ;  /* 0x01d200000f097984 */ /* 0x000e680000000800 */
[----:B------:R-:W2:Y:S04]  /*2570*/  LDS R11, [R4+0x1000] ;  /* 0x00100000040b7984 */ /* 0x000ea80000000800 */
[----:B------:R-:W3:Y:S01]  /*2580*/  LDS R12, [R17+0x1d200] ;  /* 0x01d20000110c7984 */ /* 0x000ee20000000800 */
[----:B0-----:R-:W-:-:S03]  /*2590*/  ISETP.GE.AND P1, PT, R14, 0x41, PT ;  /* 0x000000410e00780c */ /* 0x001fc60003f26270 */
[----:B------:R-:W0:Y:S01]  /*25a0*/  LDS R0, [R7+0x1000] ;  /* 0x0010000007007984 */ /* 0x000e220000000800 */
[----:B------:R-:W-:-:S03]  /*25b0*/  NOP ;  /* 0x0000000000007918 */ /* 0x000fc60000000000 */
[----:B-1----:R-:W-:Y:S04]  /*25c0*/  STS [R18+0x1d200], R9 ;  /* 0x01d2000912007388 */ /* 0x002fe80000000800 */
[----:B--2---:R-:W-:Y:S04]  /*25d0*/  STS [R10+0x1000], R11 ;  /* 0x0010000b0a007388 */ /* 0x004fe80000000800 */
[----:B---3--:R-:W-:Y:S04]  /*25e0*/  STS [R19+0x1d200], R12 ;  /* 0x01d2000c13007388 */ /* 0x008fe80000000800 */
[----:B0-----:R-:W-:Y:S04]  /*25f0*/  STS [R13+0x1000], R0 ;  /* 0x001000000d007388 */ /* 0x001fe80000000800 */
        /* <DEDUP_REMOVED lines=17> */
[----:B---3--:R0:W-:Y:S01]  /*2710*/  STS [R13+0x3000], R12 ;  /* 0x0030000c0d007388 */ /* 0x0081e20000000800 */
[----:B------:R-:W-:Y:S05]  /*2720*/  @!P1 BRA `(.L_x_27) ;  /* 0x00000008008c9947 */ /* 0x000fea0003800000 */
[----:B------:R-:W-:Y:S01]  /*2730*/  R2UR UR4, R20 ;  /* 0x00000000140472ca */ /* 0x000fe200000e0000 */
[----:B------:R-:W-:Y:S02]  /*2740*/  IMAD.U32 R122, RZ, RZ, UR44 ;  /* 0x0000002cff7a7e24 */ /* 0x000fe4000f8e00ff */
[----:B------:R-:W-:-:S12]  /*2750*/  IMAD.U32 R121, RZ, RZ, UR41 ;  /* 0x00000029ff797e24 */ /* 0x000fd8000f8e00ff */
.L_x_36:
[----:B------:R-:W-:-:S04]  /*2760*/  UIADD3 UR5, UR4, 0x1, URZ ;  /* 0x0000000104057890 */ /* 0x000fc8000fffe03f */
[----:B------:R-:W-:-:S04]  /*2770*/  UISETP.NE.AND UP0, UPT, UR5, 0x7, UPT ;  /* 0x000000070500788c */ /* 0x000fc8000bf05270 */
[----:B------:R-:W-:Y:S02]  /*2780*/  USEL UR6, URZ, 0x1, UP0 ;  /* 0x000000013f067887 */ /* 0x000fe40008000000 */
[----:B------:R-:W-:-:S04]  /*2790*/  USEL UR5, UR5, URZ, UP0 ;  /* 0x0000003f05057287 */ /* 0x000fc80008000000 */
[----:B------:R-:W-:Y:S02]  /*27a0*/  LOP3.LUT R120, R120, UR6, RZ, 0x3c, !PT ;  /* 0x0000000678787c12 */ /* 0x000fe4000f8e3cff */
[----:B------:R-:W-:Y:S01]  /*27b0*/  IMAD.U32 R20, RZ, RZ, UR5 ;  /* 0x00000005ff147e24 */ /* 0x000fe2000f8e00ff */
[----:B------:R-:W-:Y:S06]  /*27c0*/  @!P0 BRA `(.L_x_28) ;  /* 0x0000000000048947 */ /* 0x000fec0003800000 */
[----:B------:R-:W-:Y:S01]  /*27d0*/  BPT.TRAP 0x1 ;  /* 0x000000040000795c */ /* 0x000fe20000300000 */
.L_x_28:
[----:B------:R-:W1:Y:S01]  /*27e0*/  S2R R3, SR_CgaCtaId ;  /* 0x0000000000037919 */ /* 0x000e620000008800 */
[----:B------:R-:W-:Y:S01]  /*27f0*/  MOV R124, 0x400 ;  /* 0x00000400007c7802 */ /* 0x000fe20000000f00 */
[----:B------:R-:W-:Y:S01]  /*2800*/  IMAD.U32 R5, RZ, RZ, UR4 ;  /* 0x00000004ff057e24 */ /* 0x000fe2000f8e00ff */
[----:B------:R-:W-:Y:S01]  /*2810*/  LOP3.LUT P1, RZ, R113, 0x4, RZ, 0xc0, !PT ;  /* 0x0000000471ff7812 */ /* 0x000fe2000782c0ff */
[----:B------:R-:W-:Y:S01]  /*2820*/  ULEA UR6, UR4, UR7, 0xa ;  /* 0x0000000704067291 */ /* 0x000fe2000f8e503f */
[----:B------:R-:W-:Y:S01]  /*2830*/  SHF.L.U32 R6, R120, 0x1f, RZ ;  /* 0x0000001f78067819 */ /* 0x000fe200000006ff */
[----:B0-----:R-:W-:Y:S01]  /*2840*/  IMAD R0, R5, 0x1000, R112 ;  /* 0x0000100005007824 */ /* 0x001fe200078e0270 */
[----:B------:R-:W-:Y:S01]  /*2850*/  UMOV UR11, 0xc0000040 ;  /* 0xc0000040000b7882 */ /* 0x000fe20000000000 */
[----:B------:R-:W-:-:S03]  /*2860*/  UIADD3 UR4, UR6, 0x10, URZ ;  /* 0x0000001006047890 */ /* 0x000fc6000fffe03f */
[----:B------:R-:W-:Y:S01]  /*2870*/  UMOV UR10, UR6 ;  /* 0x00000006000a7c82 */ /* 0x000fe20008000000 */
[----:B-1----:R-:W-:-:S05]  /*2880*/  LEA R124, R3, R124, 0x18 ;  /* 0x0000007c037c7211 */ /* 0x002fca00078ec0ff */
[--C-:B------:R-:W-:Y:S02]  /*2890*/  IMAD R4, R0, 0x4, R124.reuse ;  /* 0x0000000400047824 */ /* 0x100fe400078e027c */
[----:B------:R-:W-:Y:S02]  /*28a0*/  IMAD R5, R20, 0x8, R124 ;  /* 0x0000000814057824 */ /* 0x000fe400078e027c */
[C---:B------:R-:W-:Y:S02]  /*28b0*/  VIADD R3, R4.reuse, 0x300 ;  /* 0x0000030004037836 */ /* 0x040fe40000000000 */
[----:B------:R-:W-:Y:S02]  /*28c0*/  VIADD R0, R4, 0x390 ;  /* 0x0000039004007836 */ /* 0x000fe40000000000 */
[----:B------:R-:W-:Y:S01]  /*28d0*/  @P1 VIADD R0, R3, 0x70 ;  /* 0x0000007003001836 */ /* 0x000fe20000000000 */
[----:B------:R0:W1:Y:S01]  /*28e0*/  SYNCS.PHASECHK.TRANS64.TRYWAIT P1, [R5+URZ], R6 ;  /* 0x00000006050075a7 */ /* 0x000062000802017f */
[----:B------:R-:W-:Y:S04]  /*28f0*/  LDS R116, [R4+0x300] ;  /* 0x0003000004747984 */ /* 0x000fe80000000800 */
[----:B------:R-:W-:Y:S04]  /*2900*/  LDS R117, [R4+0x700] ;  /* 0x0007000004757984 */ /* 0x000fe80000000800 */
[----:B------:R-:W-:Y:S04]  /*2910*/  LDS R118, [R0] ;  /* 0x0000000000767984 */ /* 0x000fe80000000800 */
[----:B------:R-:W2:Y:S01]  /*2920*/  LDS R119, [R0+0x400] ;  /* 0x0004000000777984 */ /* 0x000ea20000000800 */
[----:B------:R-:W-:Y:S01]  /*2930*/  @!PT LDS RZ, [RZ] ;  /* 0x00000000fffff984 */ /* 0x000fe20000000800 */
[----:B------:R-:W-:Y:S01]  /*2940*/  @!PT LDS RZ, [RZ] ;  /* 0x00000000fffff984 */ /* 0x000fe20000000800 */
[----:B------:R-:W-:Y:S01]  /*2950*/  @!PT LDS RZ, [RZ] ;  /* 0x00000000fffff984 */ /* 0x000fe20000000800 */
[----:B------:R-:W-:Y:S01]  /*2960*/  @!PT LDS RZ, [RZ] ;  /* 0x00000000fffff984 */ /* 0x000fe20000000800 */
[----:B------:R3:W-:Y:S06]  /*2970*/  MEMBAR.ALL.CTA ;  /* 0x0000000000007992 */ /* 0x0007ec0000008000 */
[----:B---3--:R-:W3:Y:S02]  /*2980*/  FENCE.VIEW.ASYNC.S ;  /* 0x00000000000073c6 */ /* 0x008ee40000000000 */
[----:B---3--:R-:W-:Y:S06]  /*2990*/  BAR.SYNC.DEFER_BLOCKING 0x2, 0x100 ;  /* 0x0084000000007b1d */ /* 0x008fec0000010000 */
[----:B------:R-:W-:-:S06]  /*29a0*/  WARPGROUP.ARRIVE ;  /* 0x00000000000079c5 */ /* 0x000fcc0000000000 */
[----:B------:R-:W-:Y:S01]  /*29b0*/  HGMMA.64x128x8.F32.TF32 R24, R92, gdesc[UR8], R24, gsb0 ;  /* 0x05e000085c187df0 */ /* 0x000fe20008002818 */
[----:B------:R-:W-:Y:S01]  /*29c0*/  UMOV UR10, UR4 ;  /* 0x00000004000a7c82 */ /* 0x000fe20008000000 */
[----:B------:R-:W-:Y:S01]  /*29d0*/  UMOV UR11, 0xc0000040 ;  /* 0xc0000040000b7882 */ /* 0x000fe20000000000 */
[----:B------:R-:W-:Y:S02]  /*29e0*/  WARPGROUP.DEPBAR.LE gsb0, 0x0 ;  /* 0x00008000000079c5 */ /* 0x000fe40000010000 */
[----:B--2---:R-:W-:-:S07]  /*29f0*/  WARPGROUP.ARRIVE ;  /* 0x00000000000079c5 */ /* 0x004fce0000000000 */
[----:B------:R-:W-:Y:S03]  /*2a00*/  HGMMA.64x128x8.F32.TF32 R24, R116, gdesc[UR8], R24, gsb0 ;  /* 0x05e0000874187df0 */ /* 0x000fe60008002818 */
[----:B------:R-:W-:Y:S02]  /*2a10*/  WARPGROUP.DEPBAR.LE gsb0, 0x0 ;  /* 0x00008000000079c5 */ /* 0x000fe40000010000 */
[----:B------:R0:W2:Y:S04]  /*2a20*/  LDS R88, [R4+0x400] ;  /* 0x0004000004587984 */ /* 0x0000a80000000800 */
[----:B------:R0:W3:Y:S04]  /*2a30*/  LDS R89, [R4+0x800] ;  /* 0x0008000004597984 */ /* 0x0000e80000000800 */
[----:B------:R0:W4:Y:S04]  /*2a40*/  LDS R90, [R0+0x100] ;  /* 0x00010000005a7984 */ /* 0x0001280000000800 */
[----:B------:R0:W0:Y:S01]  /*2a50*/  LDS R91, [R0+0x500] ;  /* 0x00050000005b7984 */ /* 0x0000220000000800 */
[----:B-1----:R-:W-:Y:S05]  /*2a60*/  @!P0 BRA `(.L_x_29) ;  /* 0x0000000000048947 */ /* 0x002fea0003800000 */
[----:B------:R-:W-:Y:S01]  /*2a70*/  BPT.TRAP 0x1 ;  /* 0x000000040000795c */ /* 0x000fe20000300000 */
.L_x_29:
[----:B------:R-:W2:Y:S01]  /*2a80*/  LDL R7, [R1+0x10] ;  /* 0x0000100001077983 */ /* 0x000ea20000100800 */
[----:B------:R-:W-:-:S04]  /*2a90*/  IMAD R3, R121, 0x8, R124 ;  /* 0x0000000879037824 */ /* 0x000fc800078e027c */
[----:B------:R-:W-:-:S05]  /*2aa0*/  VIADD R3, R3, 0x38 ;  /* 0x0000003803037836 */ /* 0x000fca0000000000 */
[----:B------:R-:W-:-:S04]  /*2ab0*/  PRMT R3, RZ, 0x654, R3 ;  /* 0x00000654ff037816 */ /* 0x000fc80000000003 */
[----:B------:R1:W-:Y:S01]  /*2ac0*/  SYNCS.ARRIVE.TRANS64.RED.A1T0 RZ, [R3+URZ], RZ ;  /* 0x000000ff03ff79a7 */ /* 0x0003e2000810043f */
[----:B--2---:R-:W-:-:S13]  /*2ad0*/  ISETP.GT.U32.AND P2, PT, R7, 0x1, PT ;  /* 0x000000010700780c */ /* 0x004fda0003f44070 */
[----:B-1----:R-:W-:Y:S05]  /*2ae0*/  @P2 BRA `(.L_x_30) ;  /* 0x0000000000042947 */ /* 0x002fea0003800000 */
[----:B------:R-:W-:Y:S01]  /*2af0*/  BPT.TRAP 0x1 ;  /* 0x000000040000795c */ /* 0x000fe20000300000 */
.L_x_30:
[----:B------:R-:W-:Y:S01]  /*2b00*/  UIADD3 UR4, UR6, 0x20, URZ ;  /* 0x0000002006047890 */ /* 0x000fe2000fffe03f */
[----:B0--34-:R-:W-:Y:S01]  /*2b10*/  WARPGROUP.ARRIVE ;  /* 0x00000000000079c5 */ /* 0x019fe20000000000 */
[----:B------:R-:W-:Y:S01]  /*2b20*/  UMOV UR11, 0xc0000040 ;  /* 0xc0000040000b7882 */ /* 0x000fe20000000000 */
[----:B------:R-:W-:-:S04]  /*2b30*/  VIADD R121, R121, 0x1 ;  /* 0x0000000179797836 */ /* 0x000fc80000000000 */
[----:B------:R-:W-:Y:S01]  /*2b40*/  UMOV UR10, UR4 ;  /* 0x00000004000a7c82 */ /* 0x000fe20008000000 */
[C---:B------:R-:W-:Y:S01]  /*2b50*/  ISETP.NE.AND P2, PT, R121.reuse, 0x7, PT ;  /* 0x000000077900780c */ /* 0x040fe20003f45270 */
[----:B------:R-:W-:Y:S03]  /*2b60*/  HGMMA.64x128x8.F32.TF32 R24, R88, gdesc[UR8], R24, gsb0 ;  /* 0x05e0000858187df0 */ /* 0x000fe60008002818 */
[----:B------:R-:W-:Y:S01]  /*2b70*/  SEL R121, R121, RZ, P2 ;  /* 0x000000ff79797207 */ /* 0x000fe20001000000 */
[----:B------:R-:W-:Y:S02]  /*2b80*/  WARPGROUP.DEPBAR.LE gsb0, 0x0 ;  /* 0x00008000000079c5 */ /* 0x000fe40000010000 */
[----:B------:R0:W1:Y:S04]  /*2b90*/  LDS R88, [R4+0x500] ;  /* 0x0005000004587984 */ /* 0x0000680000000800 */
[----:B------:R0:W2:Y:S04]  /*2ba0*/  LDS R89, [R4+0x900] ;  /* 0x0009000004597984 */ /* 0x0000a80000000800 */
[----:B------:R0:W3:Y:S04]  /*2bb0*/  LDS R90, [R0+0x200] ;  /* 0x00020000005a7984 */ /* 0x0000e80000000800 */
[----:B------:R0:W4:Y:S01]  /*2bc0*/  LDS R91, [R0+0x600] ;  /* 0x00060000005b7984 */ /* 0x0001220000000800 */
[----:B------:R-:W-:Y:S05]  /*2bd0*/  @!P0 BRA `(.L_x_31) ;  /* 0x0000000000048947 */ /* 0x000fea0003800000 */
[----:B------:R-:W-:Y:S01]  /*2be0*/  BPT.TRAP 0x1 ;  /* 0x000000040000795c */ /* 0x000fe20000300000 */
.L_x_31:
[----:B------:R-:W-:Y:S01]  /*2bf0*/  IMAD.SHL.U32 R116, R20, 0x1000, RZ ;  /* 0x0000100014747824 */ /* 0x000fe200078e00ff */
[----:B------:R-:W-:Y:S01]  /*2c00*/  BSSY B0, `(.L_x_32) ;  /* 0x0000006000007945 */ /* 0x000fe20003800000 */
[----:B0-----:R-:W-:Y:S02]  /*2c10*/  IMAD.MOV.U32 R0, RZ, RZ, 0x10 ;  /* 0x00000010ff007424 */ /* 0x001fe400078e00ff */
[----:B------:R-:W-:Y:S01]  /*2c20*/  IMAD.IADD R4, R105, 0x1, R116 ;  /* 0x0000000169047824 */ /* 0x000fe200078e0274 */
[----:B------:R-:W-:Y:S06]  /*2c30*/  @P1 BRA `(.L_x_33) ;  /* 0x0000000000081947 */ /* 0x000fec0003800000 */
[----:B------:R-:W0:Y:S02]  /*2c40*/  SYNCS.PHASECHK.TRANS64.TRYWAIT P1, [R5+URZ], R6 ;  /* 0x00000006050075a7 */ /* 0x000e24000802017f */
[----:B0-----:R-:W-:Y:S05]  /*2c50*/  @!P1 BRA `(.L_x_34) ;  /* 0x0000007c00dc9947 */ /* 0x001fea0003800000 */
.L_x_33:
[----:B------:R-:W-:Y:S05]  /*2c60*/  BSYNC B0 ;  /* 0x0000000000007941 */ /* 0x000fea0003800000 */
.L_x_32:
[----:B------:R-:W-:Y:S01]  /*2c70*/  LOP3.LUT P1, RZ, R2, 0x10, RZ, 0xc0, !PT ;  /* 0x0000001002ff7812 */ /* 0x000fe2000782c0ff */
[----:B------:R-:W-:Y:S01]  /*2c80*/  IMAD.MOV.U32 R3, RZ, RZ, 0x90 ;  /* 0x00000090ff037424 */ /* 0x000fe200078e00ff */
[----:B------:R-:W-:Y:S01]  /*2c90*/  UMOV UR4, 0xffffffff ;  /* 0xffffffff00047882 */ /* 0x000fe20000000000 */
[----:B------:R-:W-:Y:S01]  /*2ca0*/  VIADD R6, R124, 0x1c200 ;  /* 0x0001c2007c067836 */ /* 0x000fe20000000000 */
[----:B------:R-:W-:Y:S01]  /*2cb0*/  SEL R0, R0, 0xfffffff0, !P1 ;  /* 0xfffffff000007807 */ /* 0x000fe20004800000 */
[--C-:B------:R-:W-:Y:S01]  /*2cc0*/  IMAD.IADD R9, R21, 0x1, R4.reuse ;  /* 0x0000000115097824 */ /* 0x100fe200078e0204 */
[----:B------:R-:W-:Y:S01]  /*2cd0*/  LOP3.LUT P1, RZ, R113, 0x4, RZ, 0xc0, !PT ;  /* 0x0000000471ff7812 */ /* 0x000fe2000782c0ff */
[----:B------:R-:W-:Y:S02]  /*2ce0*/  IMAD.IADD R15, R114, 0x1, R4 ;  /* 0x00000001720f7824 */ /* 0x000fe400078e0204 */
[----:B------:R-:W-:Y:S01]  /*2cf0*/  IMAD.IADD R5, R112, 0x1, R116 ;  /* 0x0000000170057824 */ /* 0x000fe200078e0274 */
[----:B------:R-:W-:Y:S01]  /*2d00*/  SEL R18, R3, 0x70, !P1 ;  /* 0x0000007003127807 */ /* 0x000fe20004800000 */
[----:B------:R-:W-:-:S02]  /*2d10*/  IMAD R11, R9, 0x4, R6 ;  /* 0x00000004090b7824 */ /* 0x000fc400078e0206 */
[----:B------:R-:W-:Y:S02]  /*2d20*/  IMAD R13, R15, 0x4, R6 ;  /* 0x000000040f0d7824 */ /* 0x000fe400078e0206 */
[--C-:B------:R-:W-:Y:S02]  /*2d30*/  IMAD R7, R5, 0x4, R124.reuse ;  /* 0x0000000405077824 */ /* 0x100fe400078e027c */
[C---:B------:R-:W-:Y:S02]  /*2d40*/  IMAD.IADD R11, R0.reuse, 0x1, R11 ;  /* 0x00000001000b7824 */ /* 0x040fe400078e020b */
[----:B------:R-:W-:Y:S01]  /*2d50*/  IMAD.IADD R13, R0, 0x1, R13 ;  /* 0x00000001000d7824 */ /* 0x000fe200078e020d */
[----:B------:R0:W0:Y:S01]  /*2d60*/  LDS R92, [R7+0x200] ;  /* 0x00020000075c7984 */ /* 0x0000220000000800 */
[--C-:B------:R-:W-:Y:S02]  /*2d70*/  IMAD R10, R9, 0x4, R124.reuse ;  /* 0x00000004090a7824 */ /* 0x100fe400078e027c */
[----:B------:R-:W-:Y:S01]  /*2d80*/  IMAD R12, R15, 0x4, R124 ;  /* 0x000000040f0c7824 */ /* 0x000fe200078e027c */
[----:B------:R0:W0:Y:S01]  /*2d90*/  LDS R93, [R7+0x600] ;  /* 0x00060000075d7984 */ /* 0x0000220000000800 */
[----:B------:R-:W-:-:S02]  /*2da0*/  IMAD.IADD R8, R18, 0x1, R7 ;  /* 0x0000000112087824 */ /* 0x000fc400078e0207 */
[----:B------:R-:W-:Y:S01]  /*2db0*/  IMAD.IADD R9, R103, 0x1, R116 ;  /* 0x0000000167097824 */ /* 0x000fe200078e0274 */
[----:B------:R0:W0:Y:S04]  /*2dc0*/  LDS R0, [R10+0x1c200] ;  /* 0x01c200000a007984 */ /* 0x0000280000000800 */
[----:B------:R0:W0:Y:S04]  /*2dd0*/  LDS R4, [R12+0x1c200] ;  /* 0x01c200000c047984 */ /* 0x0000280000000800 */
[----:B------:R0:W0:Y:S04]  /*2de0*/  LDS R94, [R8+0x200] ;  /* 0x00020000085e7984 */ /* 0x0000280000000800 */
[----:B------:R0:W0:Y:S04]  /*2df0*/  LDS R95, [R8+0x600] ;  /* 0x00060000085f7984 */ /* 0x0000280000000800 */
[----:B------:R0:W0:Y:S04]  /*2e00*/  LDS R3, [R11] ;  /* 0x000000000b037984 */ /* 0x0000280000000800 */
[----:B------:R0:W0:Y:S01]  /*2e10*/  LDS R5, [R13] ;  /* 0x000000000d057984 */ /* 0x0000220000000800 */
[----:B------:R-:W-:Y:S05]  /*2e20*/  BRA.DIV UR4, `(.L_x_35) ;  /* 0x0000007e047c7947 */ /* 0x000fea000b800000 */
[--C-:B------:R-:W-:Y:S01]  /*2e30*/  IMAD.IADD R17, R21, 0x1, R9.reuse ;  /* 0x0000000115117824 */ /* 0x100fe200078e0209 */
[----:B------:R-:W-:Y:S01]  /*2e40*/  NOP ;  /* 0x0000000000007918 */ /* 0x000fe20000000000 */
[----:B------:R-:W-:Y:S02]  /*2e50*/  IMAD.IADD R9, R114, 0x1, R9 ;  /* 0x0000000172097824 */ /* 0x000fe400078e0209 */
[--C-:B0-----:R-:W-:Y:S02]  /*2e60*/  IMAD R7, R17, 0x4, R6.reuse ;  /* 0x0000000411077824 */ /* 0x101fe400078e0206 */
[----:B------:R-:W-:Y:S02]  /*2e70*/  IMAD R15, R9, 0x4, R6 ;  /* 0x00000004090f7824 */ /* 0x000fe400078e0206 */
[----:B------:R-:W-:Y:S02]  /*2e80*/  IMAD R17, R17, 0x4, R124 ;  /* 0x0000000411117824 */ /* 0x000fe400078e027c */
[----:B------:R-:W-:-:S02]  /*2e90*/  IMAD.IADD R14, R18, 0x1, R7 ;  /* 0x00000001120e7824 */ /* 0x000fc400078e0207 */
[----:B------:R-:W-:Y:S01]  /*2ea0*/  IMAD R19, R9, 0x4, R124 ;  /* 0x0000000409137824 */ /* 0x000fe200078e027c */
        /* <DEDUP_REMOVED lines=28> */
.L_x_214:
[----:B-1----:R1:W-:Y:S01]  /*3070*/  STS [R17+0x1f200], R6 ;  /* 0x01f2000611007388 */ /* 0x0023e20000000800 */
[----:B------:R-:W-:Y:S05]  /*3080*/  WARPSYNC.ALL ;  /* 0x0000000000007948 */ /* 0x000fea0003800000 */
[----:B--2---:R1:W-:Y:S04]  /*3090*/  STS [R14+0x3000], R7 ;  /* 0x003000070e007388 */ /* 0x0043e80000000800 */
[----:B---3--:R1:W-:Y:S04]  /*30a0*/  STS [R19+0x1f200], R8 ;  /* 0x01f2000813007388 */ /* 0x0083e80000000800 */
[----:B0-----:R1:W-:Y:S01]  /*30b0*/  STS [R18+0x3000], R9 ;  /* 0x0030000912007388 */ /* 0x0013e20000000800 */
[----:B------:R-:W-:Y:S01]  /*30c0*/  UIADD3 UR4, UR6, 0x30, URZ ;  /* 0x0000003006047890 */ /* 0x000fe2000fffe03f */
[----:B----4-:R-:W-:Y:S01]  /*30d0*/  WARPGROUP.ARRIVE ;  /* 0x00000000000079c5 */ /* 0x010fe20000000000 */
[----:B------:R-:W-:Y:S01]  /*30e0*/  UMOV UR11, 0xc0000040 ;  /* 0xc0000040000b7882 */ /* 0x000fe20000000000 */
[C---:B------:R-:W-:Y:S01]  /*30f0*/  ISETP.GT.AND P1, PT, R122.reuse, 0x2, PT ;  /* 0x000000027a00780c */ /* 0x040fe20003f24270 */
[----:B------:R-:W-:-:S03]  /*3100*/  VIADD R122, R122, 0xffffffff ;  /* 0xffffffff7a7a7836 */ /* 0x000fc60000000000 */
[----:B------:R-:W-:Y:S01]  /*3110*/  UMOV UR10, UR4 ;  /* 0x00000004000a7c82 */ /* 0x000fe20008000000 */
[----:B------:R-:W-:Y:S01]  /*3120*/  R2UR UR4, R20 ;  /* 0x00000000140472ca */ /* 0x000fe200000e0000 */
[----:B------:R-:W-:Y:S03]  /*3130*/  HGMMA.64x128x8.F32.TF32 R24, R88, gdesc[UR8], R24, gsb0 ;  /* 0x05e0000858187df0 */ /* 0x000fe60008002818 */
[----:B------:R-:W-:-:S04]  /*3140*/  WARPGROUP.DEPBAR.LE gsb0, 0x0 ;  /* 0x00008000000079c5 */ /* 0x000fc80000010000 */
[----:B-1----:R-:W-:Y:S07]  /*3150*/  @P1 BRA `(.L_x_36) ;  /* 0xfffffff400801947 */ /* 0x002fee000383ffff */
.L_x_27:
[----:B------:R-:W-:Y:S01]  /*3160*/  LOP3.LUT P1, RZ, R113, 0x4, RZ, 0xc0, !PT ;  /* 0x0000000471ff7812 */ /* 0x000fe2000782c0ff */
[----:B------:R-:W-:Y:S01]  /*3170*/  IMAD.IADD R116, R112, 0x1, R116 ;  /* 0x0000000170747824 */ /* 0x000fe200078e0274 */
[----:B------:R-:W-:Y:S01]  /*3180*/  LEA R20, R20, UR7, 0xa ;  /* 0x0000000714147c11 */ /* 0x000fe2000f8e50ff */
[----:B------:R-:W-:Y:S02]  /*3190*/  IMAD.MOV.U32 R21, RZ, RZ, -0x3fffffc0 ;  /* 0xc0000040ff157424 */ /* 0x000fe400078e00ff */
[----:B------:R-:W-:Y:S01]  /*31a0*/  IMAD R116, R116, 0x4, R124 ;  /* 0x0000000474747824 */ /* 0x000fe200078e027c */
[C---:B------:R-:W-:Y:S01]  /*31b0*/  R2UR UR6, R20.reuse ;  /* 0x00000000140672ca */ /* 0x040fe200000e0000 */
[----:B------:R-:W-:Y:S01]  /*31c0*/  VIADD R4, R20, 0x10 ;  /* 0x0000001014047836 */ /* 0x000fe20000000000 */
[----:B------:R-:W-:Y:S01]  /*31d0*/  R2UR UR7, R21 ;  /* 0x00000000150772ca */ /* 0x000fe200000e0000 */
[C---:B------:R-:W-:Y:S01]  /*31e0*/  VIADD R3, R116.reuse, 0x300 ;  /* 0x0000030074037836 */ /* 0x040fe20000000000 */
[----:B------:R-:W-:Y:S01]  /*31f0*/  LDS R88, [R116+0x300] ;  /* 0x0003000074587984 */ /* 0x000fe20000000800 */
[----:B0-----:R-:W-:-:S02]  /*3200*/  VIADD R0, R116, 0x390 ;  /* 0x0000039074007836 */ /* 0x001fc40000000000 */
[----:B------:R-:W-:Y:S01]  /*3210*/  @P1 VIADD R0, R3, 0x70 ;  /* 0x0000007003001836 */ /* 0x000fe20000000000 */
[----:B------:R-:W-:Y:S01]  /*3220*/  LDS R89, [R116+0x700] ;  /* 0x0007000074597984 */ /* 0x000fe20000000800 */
[----:B------:R-:W-:-:S03]  /*3230*/  IMAD.MOV.U32 R5, RZ, RZ, -0x3fffffc0 ;  /* 0xc0000040ff057424 */ /* 0x000fc600078e00ff */
[----:B------:R-:W-:Y:S04]  /*3240*/  LDS R90, [R0] ;  /* 0x00000000005a7984 */ /* 0x000fe80000000800 */
[----:B------:R-:W0:Y:S01]  /*3250*/  LDS R91, [R0+0x400] ;  /* 0x00040000005b7984 */ /* 0x000e220000000800 */
[----:B------:R-:W-:Y:S01]  /*3260*/  @!PT LDS RZ, [RZ] ;  /* 0x00000000fffff984 */ /* 0x000fe20000000800 */
[----:B------:R-:W-:Y:S01]  /*3270*/  @!PT LDS RZ, [RZ] ;  /* 0x00000000fffff984 */ /* 0x000fe20000000800 */
[----:B------:R-:W-:Y:S01]  /*3280*/  @!PT LDS RZ, [RZ] ;  /* 0x00000000fffff984 */ /* 0x000fe20000000800 */
[----:B------:R-:W-:Y:S01]  /*3290*/  @!PT LDS RZ, [RZ] ;  /* 0x00000000fffff984 */ /* 0x000fe20000000800 */
[----:B------:R1:W-:Y:S06]  /*32a0*/  MEMBAR.ALL.CTA ;  /* 0x0000000000007992 */ /* 0x0003ec0000008000 */
[----:B-1----:R-:W1:Y:S02]  /*32b0*/  FENCE.VIEW.ASYNC.S ;  /* 0x00000000000073c6 */ /* 0x002e640000000000 */
[----:B-1----:R-:W-:Y:S06]  /*32c0*/  BAR.SYNC.DEFER_BLOCKING 0x2, 0x100 ;  /* 0x0084000000007b1d */ /* 0x002fec0000010000 */
[----:B------:R-:W-:-:S06]  /*32d0*/  WARPGROUP.ARRIVE ;  /* 0x00000000000079c5 */ /* 0x000fcc0000000000 */
[----:B------:R-:W-:Y:S01]  /*32e0*/  HGMMA.64x128x8.F32.TF32 R24, R92, gdesc[UR4], R24, gsb0 ;  /* 0x05e000045c187df0 */ /* 0x000fe20008002818 */
[----:B------:R-:W-:Y:S02]  /*32f0*/  R2UR UR6, R4 ;  /* 0x00000000040672ca */ /* 0x000fe400000e0000 */
[----:B------:R-:W-:Y:S01]  /*3300*/  R2UR UR7, R5 ;  /* 0x00000000050772ca */ /* 0x000fe200000e0000 */
[----:B------:R-:W-:Y:S02]  /*3310*/  WARPGROUP.DEPBAR.LE gsb0, 0x0 ;  /* 0x00008000000079c5 */ /* 0x000fe40000010000 */
[----:B0-----:R-:W-:-:S10]  /*3320*/  WARPGROUP.ARRIVE ;  /* 0x00000000000079c5 */ /* 0x001fd40000000000 */
[----:B------:R-:W-:Y:S03]  /*3330*/  HGMMA.64x128x8.F32.TF32 R24, R88, gdesc[UR4], R24, gsb0 ;  /* 0x05e0000458187df0 */ /* 0x000fe60008002818 */
[----:B------:R-:W-:Y:S02]  /*3340*/  WARPGROUP.DEPBAR.LE gsb0, 0x0 ;  /* 0x00008000000079c5 */ /* 0x000fe40000010000 */
[----:B------:R0:W1:Y:S04]  /*3350*/  LDS R88, [R116+0x400] ;  /* 0x0004000074587984 */ /* 0x0000680000000800 */
[----:B------:R0:W2:Y:S04]  /*3360*/  LDS R89, [R116+0x800] ;  /* 0x0008000074597984 */ /* 0x0000a80000000800 */
[----:B------:R0:W3:Y:S04]  /*3370*/  LDS R90, [R0+0x100] ;  /* 0x00010000005a7984 */ /* 0x0000e80000000800 */
[----:B------:R0:W4:Y:S01]  /*3380*/  LDS R91, [R0+0x500] ;  /* 0x00050000005b7984 */ /* 0x0001220000000800 */
[----:B------:R-:W-:Y:S05]  /*3390*/  @!P0 BRA `(.L_x_37) ;  /* 0x0000000000048947 */ /* 0x000fea0003800000 */
[----:B------:R-:W-:Y:S01]  /*33a0*/  BPT.TRAP 0x1 ;  /* 0x000000040000795c */ /* 0x000fe20000300000 */
.L_x_37:
[----:B------:R-:W2:Y:S01]  /*33b0*/  LDL R3, [R1+0x10] ;  /* 0x0000100001037983 */ /* 0x000ea20000100800 */
[----:B------:R-:W-:-:S04]  /*33c0*/  IMAD R121, R121, 0x8, R124 ;  /* 0x0000000879797824 */ /* 0x000fc800078e027c */
[----:B------:R-:W-:-:S05]  /*33d0*/  VIADD R121, R121, 0x38 ;  /* 0x0000003879797836 */ /* 0x000fca0000000000 */
[----:B------:R-:W-:-:S04]  /*33e0*/  PRMT R121, RZ, 0x654, R121 ;  /* 0x00000654ff797816 */ /* 0x000fc80000000079 */
[----:B------:R0:W-:Y:S01]  /*33f0*/  SYNCS.ARRIVE.TRANS64.RED.A1T0 RZ, [R121+URZ], RZ ;  /* 0x000000ff79ff79a7 */ /* 0x0001e2000810043f */
[----:B--2---:R-:W-:-:S13]  /*3400*/  ISETP.GT.U32.AND P1, PT, R3, 0x1, PT ;  /* 0x000000010300780c */ /* 0x004fda0003f24070 */
[----:B0-----:R-:W-:Y:S05]  /*3410*/  @P1 BRA `(.L_x_38) ;  /* 0x0000000000041947 */ /* 0x001fea0003800000 */
[----:B------:R-:W-:Y:S01]  /*3420*/  BPT.TRAP 0x1 ;  /* 0x000000040000795c */ /* 0x000fe20000300000 */
.L_x_38:
[C---:B------:R-:W-:Y:S01]  /*3430*/  VIADD R4, R20.reuse, 0x20 ;  /* 0x0000002014047836 */ /* 0x040fe20000000000 */
[----:B-1-34-:R-:W-:Y:S01]  /*3440*/  WARPGROUP.ARRIVE ;  /* 0x00000000000079c5 */ /* 0x01afe20000000000 */
[----:B------:R-:W-:Y:S02]  /*3450*/  IMAD.MOV.U32 R5, RZ, RZ, -0x3fffffc0 ;  /* 0xc0000040ff057424 */ /* 0x000fe400078e00ff */
[----:B------:R-:W-:Y:S01]  /*3460*/  VIADD R20, R20, 0x30 ;  /* 0x0000003014147836 */ /* 0x000fe20000000000 */
[----:B------:R-:W-:Y:S01]  /*3470*/  R2UR UR6, R4 ;  /* 0x00000000040672ca */ /* 0x000fe200000e0000 */
[----:B------:R-:W-:Y:S01]  /*3480*/  IMAD.MOV.U32 R21, RZ, RZ, -0x3fffffc0 ;  /* 0xc0000040ff157424 */ /* 0x000fe200078e00ff */
[----:B------:R-:W-:-:S13]  /*3490*/  R2UR UR7, R5 ;  /* 0x00000000050772ca */ /* 0x000fda00000e0000 */
[----:B------:R-:W-:Y:S01]  /*34a0*/  HGMMA.64x128x8.F32.TF32 R24, R88, gdesc[UR4], R24, gsb0 ;  /* 0x05e0000458187df0 */ /* 0x000fe20008002818 */
[----:B------:R-:W-:Y:S02]  /*34b0*/  R2UR UR6, R20 ;  /* 0x00000000140672ca */ /* 0x000fe400000e0000 */
[----:B------:R-:W-:Y:S01]  /*34c0*/  R2UR UR7, R21 ;  /* 0x00000000150772ca */ /* 0x000fe200000e0000 */
        /* <DEDUP_REMOVED lines=8> */
.L_x_23:
[----:B------:R-:W-:Y:S05]  /*3550*/  @!P0 BRA `(.L_x_39) ;  /* 0x0000000000048947 */ /* 0x000fea0003800000 */
[----:B------:R-:W-:Y:S01]  /*3560*/  BPT.TRAP 0x1 ;  /* 0x000000040000795c */ /* 0x000fe20000300000 */
.L_x_39:
[----:B------:R-:W2:Y:S01]  /*3570*/  LDL R0, [R1+0x10] ;  /* 0x0000100001007983 */ /* 0x000ea20000100800 */
[----:B------:R-:W0:Y:S01]  /*3580*/  S2UR UR7, SR_CgaCtaId ;  /* 0x00000000000779c3 */ /* 0x000e220000008800 */
[----:B------:R-:W-:-:S04]  /*3590*/  UIADD3 UR6, UR44, UR41, URZ ;  /* 0x000000292c067290 */ /* 0x000fc8000fffe03f */
[----:B------:R-:W-:-:S04]  /*35a0*/  UIMAD.WIDE.U32 UR4, UR6, 0x24924925, URZ ;  /* 0x24924925060478a5 */ /* 0x000fc8000f8e003f */
[----:B------:R-:W-:-:S04]  /*35b0*/  UIADD3 UR4, UR6, -UR5, URZ ;  /* 0x8000000506047290 */ /* 0x000fc8000fffe03f */
[----:B------:R-:W-:-:S03]  /*35c0*/  ULEA.HI UR4, UR4, UR5, URZ, 0x1f ;  /* 0x0000000504047291 */ /* 0x000fc6000f8ff83f */
[----:B------:R-:W-:Y:S01]  /*35d0*/  UMOV UR5, 0x400 ;  /* 0x0000040000057882 */ /* 0x000fe20000000000 */
[----:B------:R-:W-:-:S04]  /*35e0*/  USHF.R.U32.HI UR4, URZ, 0x2, UR4 ;  /* 0x000000023f047899 */ /* 0x000fc80008011604 */
[----:B------:R-:W-:Y:S02]  /*35f0*/  UIMAD UR4, UR4, -0x7, UR6 ;  /* 0xfffffff9040478a4 */ /* 0x000fe4000f8e0206 */
[----:B0-----:R-:W-:-:S04]  /*3600*/  ULEA UR5, UR7, UR5, 0x18 ;  /* 0x0000000507057291 */ /* 0x001fc8000f8ec03f */
[----:B------:R-:W-:-:S04]  /*3610*/  ULEA UR4, UR4, UR5, 0x3 ;  /* 0x0000000504047291 */ /* 0x000fc8000f8e183f */
[----:B------:R-:W-:-:S04]  /*3620*/  UIADD3 UR4, UR4, 0x38, URZ ;  /* 0x0000003804047890 */ /* 0x000fc8000fffe03f */
[----:B------:R-:W-:-:S09]  /*3630*/  UPRMT UR4, URZ, 0x654, UR4 ;  /* 0x000006543f047896 */ /* 0x000fd20008000004 */
[----:B------:R-:W-:Y:S01]  /*3640*/  SYNCS.ARRIVE.TRANS64.RED.A1T0 RZ, [UR4], RZ ;  /* 0x000000ffffff79a7 */ /* 0x000fe20008100404 */
[----:B--2---:R-:W-:-:S13]  /*3650*/  ISETP.GT.U32.AND P0, PT, R0, 0x1, PT ;  /* 0x000000010000780c */ /* 0x004fda0003f04070 */
[----:B------:R-:W-:Y:S05]  /*3660*/  @P0 BRA `(.L_x_40) ;  /* 0x0000000000040947 */ /* 0x000fea0003800000 */
[----:B------:R-:W-:Y:S01]  /*3670*/  BPT.TRAP 0x1 ;  /* 0x000000040000795c */ /* 0x000fe20000300000 */
.L_x_40:
[----:B------:R-:W-:Y:S01]  /*3680*/  UISETP.GE.U32.AND UP1, UPT, UR43, 0x7, UPT ;  /* 0x000000072b00788c */ /* 0x000fe2000bf26070 */
[----:B------:R-:W-:Y:S01]  /*3690*/  SHF.R.S32.HI R11, RZ, 0x1f, R97 ;  /* 0x0000001fff0b7819 */ /* 0x000fe20000011461 */
[----:B------:R-:W-:Y:S01]  /*36a0*/  ULDC.64 UR6, c[0x0][0x5d0] ;  /* 0x0001740000067ab9 */ /* 0x000fe20000000a00 */
[----:B------:R-:W-:Y:S01]  /*36b0*/  IMAD.SHL.U32 R98, R98, 0x80, RZ ;  /* 0x0000008062627824 */ /* 0x000fe200078e00ff */
[----:B------:R-:W-:Y:S01]  /*36c0*/  UIADD3 UR41, UR43, UR41, URZ ;  /* 0x000000292b297290 */ /* 0x000fe2000fffe03f */
[----:B------:R-:W-:Y:S01]  /*36d0*/  IMAD.WIDE R18, R99, 0x80, R22 ;  /* 0x0000008063127825 */ /* 0x000fe200078e0216 */
[----:B------:R-:W-:Y:S01]  /*36e0*/  ULDC UR10, c[0x0][0x288] ;  /* 0x0000a200000a7ab9 */ /* 0x000fe20000000800 */
[----:B------:R-:W-:Y:S01]  /*36f0*/  ULDC UR11, c[0x0][0x284] ;  /* 0x0000a100000b7ab9 */ /* 0x000fe20000000800 */
[C---:B------:R-:W-:Y:S01]  /*3700*/  LOP3.LUT R6, R98.reuse, 0x6, R101, 0xf8, !PT ;  /* 0x0000000662067812 */ /* 0x040fe200078ef865 */
[----:B------:R-:W-:Y:S01]  /*3710*/  IMAD R0, R11, UR6, RZ ;  /* 0x000000060b007c24 */ /* 0x000fe2000f8e02ff */
[----:B------:R-:W-:Y:S01]  /*3720*/  UISETP.GT.U32.AND UP0, UPT, UR41, 0x6, UPT ;  /* 0x000000062900788c */ /* 0x000fe2000bf04070 */
[----:B------:R-:W-:Y:S01]  /*3730*/  ISETP.GE.AND P0, PT, R98, UR10, PT ;  /* 0x0000000a62007c0c */ /* 0x000fe2000bf06270 */
[----:B------:R-:W-:Y:S01]  /*3740*/  @UP1 UIMAD.WIDE.U32 UR4, UR41, 0x24924925, URZ ;  /* 0x24924925290418a5 */ /* 0x000fe2000f8e003f */
[----:B------:R-:W-:Y:S01]  /*3750*/  IMAD R3, R97, UR7, R0 ;  /* 0x0000000761037c24 */ /* 0x000fe2000f8e0200 */
[--C-:B------:R-:W-:Y:S01]  /*3760*/  SHF.R.S32.HI R7, RZ, 0x1f, R6.reuse ;  /* 0x0000001fff077819 */ /* 0x100fe20000011406 */
[----:B------:R-:W-:Y:S01]  /*3770*/  IMAD.SHL.U32 R0, R99, 0x80, RZ ;  /* 0x0000008063007824 */ /* 0x000fe200078e00ff */
[----:B------:R-:W-:Y:S01]  /*3780*/  UISETP.LT.U32.AND UP0, UPT, UR43, 0x7, UP0 ;  /* 0x000000072b00788c */ /* 0x000fe20008701070 */
[----:B------:R-:W-:Y:S01]  /*3790*/  IMAD.MOV.U32 R99, RZ, RZ, -0x1 ;  /* 0xffffffffff637424 */ /* 0x000fe200078e00ff */
[----:B------:R-:W-:Y:S01]  /*37a0*/  @UP1 UIADD3 UR4, UR41, -UR5, URZ ;  /* 0x8000000529041290 */ /* 0x000fe2000fffe03f */
[----:B------:R-:W-:Y:S01]  /*37b0*/  IMAD.WIDE.U32 R4, R97, UR6, R6 ;  /* 0x0000000661047c25 */ /* 0x000fe2000f8e0006 */
[----:B------:R-:W-:Y:S01]  /*37c0*/  ISETP.GE.OR P0, PT, R0, UR11, P0 ;  /* 0x0000000b00007c0c */ /* 0x000fe20008706670 */
[----:B------:R-:W-:-:S02]  /*37d0*/  USEL UR6, URZ, 0x1, !UP0 ;  /* 0x000000013f067887 */ /* 0x000fc4000c000000 */
[----:B------:R-:W-:Y:S01]  /*37e0*/  @UP1 ULEA.HI UR4, UR4, UR5, URZ, 0x1f ;  /* 0x0000000504041291 */ /* 0x000fe2000f8ff83f */
[----:B------:R-:W-:Y:S01]  /*37f0*/  IMAD.IADD R5, R5, 0x1, R3 ;  /* 0x0000000105057824 */ /* 0x000fe200078e0203 */
[----:B------:R-:W-:Y:S01]  /*3800*/  ULDC.64 UR8, c[0x0][0x5c8] ;  /* 0x0001720000087ab9 */ /* 0x000fe20000000a00 */
[----:B------:R-:W-:Y:S01]  /*3810*/  ULOP3.LUT UR40, UR40, UR6, URZ, 0x3c, !UPT ;  /* 0x0000000628287292 */ /* 0x000fe2000f8e3c3f */
[----:B------:R-:W-:Y:S01]  /*3820*/  IMAD R3, R19, UR8, RZ ;  /* 0x0000000813037c24 */ /* 0x000fe2000f8e02ff */
[----:B------:R-:W-:Y:S01]  /*3830*/  @UP1 USHF.R.U32.HI UR4, URZ, 0x2, UR4 ;  /* 0x000000023f041899 */ /* 0x000fe20008011604 */
[----:B------:R-:W-:-:S03]  /*3840*/  IMAD.WIDE.U32 R14, R18, UR8, R4 ;  /* 0x00000008120e7c25 */ /* 0x000fc6000f8e0004 */
[----:B------:R-:W-:Y:S01]  /*3850*/  @UP1 ULOP3.LUT UR40, UR40, 0x1, UR4, 0x78, !UPT ;  /* 0x0000000128281892 */ /* 0x000fe2000f8e7804 */
[----:B------:R-:W-:Y:S01]  /*3860*/  IMAD R9, R18, UR9, R3 ;  /* 0x0000000912097c24 */ /* 0x000fe2000f8e0203 */
[----:B------:R-:W-:Y:S10]  /*3870*/  @P0 BRA `(.L_x_41) ;  /* 0x0000003c00cc0947 */ /* 0x000ff40003800000 */
[----:B-----5:R-:W-:Y:S01]  /*3880*/  FSETP.NEU.AND P0, PT, R102, RZ, PT ;  /* 0x000000ff6600720b */ /* 0x020fe20003f0d000 */
[----:B------:R-:W-:Y:S01]  /*3890*/  IMAD.IADD R3, R104, 0x1, -R98 ;  /* 0x0000000168037824 */ /* 0x000fe200078e0a62 */
[----:B------:R-:W-:Y:S01]  /*38a0*/  BSSY B0, `(.L_x_41) ;  /* 0x00003f0000007945 */ /* 0x000fe20003800000 */
[----:B------:R-:W-:Y:S02]  /*38b0*/  IMAD.IADD R0, R111, 0x1, -R0 ;  /* 0x000000016f007824 */ /* 0x000fe400078e0a00 */
[----:B------:R-:W-:Y:S01]  /*38c0*/  IMAD.IADD R95, R15, 0x1, R9 ;  /* 0x000000010f5f7824 */ /* 0x000fe200078e0209 */
[----:B------:R-:W-:-:S04]  /*38d0*/  ISETP.GT.AND P1, PT, R3, RZ, PT ;  /* 0x000000ff0300720c */ /* 0x000fc80003f24270 */
[----:B------:R-:W-:-:S03]  /*38e0*/  ISETP.GT.AND P3, PT, R0, RZ, P1 ;  /* 0x000000ff0000720c */ /* 0x000fc60000f64270 */
[----:B------:R-:W-:Y:S10]  /*38f0*/  @!P0 BRA `(.L_x_42) ;  /* 0x0000002c00108947 */ /* 0x000ff40003800000 */
[----:B------:R-:W0:Y:S01]  /*3900*/  LDC.64 R88, c[0x0][0x5b8] ;  /* 0x00016e00ff587b82 */ /* 0x000e220000000a00 */
[----:B------:R-:W-:-:S07]  /*3910*/  ULDC.64 UR4, c[0x0][0x5c0] ;  /* 0x0001700000047ab9 */ /* 0x000fce0000000a00 */
[----:B------:R-:W1:Y:S08]  /*3920*/  LDC.64 R90, c[0x0][0x5b0] ;  /* 0x00016c00ff5a7b82 */ /* 0x000e700000000a00 */
[----:B------:R-:W2:Y:S01]  /*3930*/  LDC.64 R92, c[0x0][0x5a8] ;  /* 0x00016a00ff5c7b82 */ /* 0x000ea20000000a00 */
[-C--:B0-----:R-:W-:Y:S02]  /*3940*/  IMAD R4, R11, R88.reuse, RZ ;  /* 0x000000580b047224 */ /* 0x081fe400078e02ff */
[----:B------:R-:W-:-:S04]  /*3950*/  IMAD.WIDE.U32 R20, R97, R88, R6 ;  /* 0x0000005861147225 */ /* 0x000fc800078e0006 */
[----:B------:R-:W-:Y:S02]  /*3960*/  IMAD R89, R97, R89, R4 ;  /* 0x0000005961597224 */ /* 0x000fe400078e0204 */
[-C--:B-1----:R-:W-:Y:S02]  /*3970*/  IMAD R4, R19, R90.reuse, RZ ;  /* 0x0000005a13047224 */ /* 0x082fe400078e02ff */
[----:B------:R-:W-:Y:S02]  /*3980*/  IMAD.IADD R11, R21, 0x1, R89 ;  /* 0x00000001150b7824 */ /* 0x000fe400078e0259 */
[----:B------:R-:W-:Y:S02]  /*3990*/  IMAD.MOV.U32 R10, RZ, RZ, R20 ;  /* 0x000000ffff0a7224 */ /* 0x000fe400078e0014 */
[C---:B------:R-:W-:Y:S02]  /*39a0*/  IMAD R19, R18.reuse, R91, R4 ;  /* 0x0000005b12137224 */ /* 0x040fe400078e0204 */
[----:B------:R-:W-:-:S04]  /*39b0*/  IMAD.WIDE.U32 R4, R18, R90, R10 ;  /* 0x0000005a12047225 */ /* 0x000fc800078e000a */
[----:B------:R-:W-:Y:S01]  /*39c0*/  IMAD.IADD R5, R5, 0x1, R19 ;  /* 0x0000000105057824 */ /* 0x000fe200078e0213 */
[----:B--2---:R-:W-:-:S04]  /*39d0*/  LEA R12, P0, R4, R92, 0x2 ;  /* 0x0000005c040c7211 */ /* 0x004fc800078010ff */
[----:B------:R-:W-:-:S05]  /*39e0*/  LEA.HI.X R13, R4, R93, R5, 0x2, P0 ;  /* 0x0000005d040d7211 */ /* 0x000fca00000f1405 */
[----:B------:R0:W2:Y:S01]  /*39f0*/  @P3 LDG.E.LTC128B R17, desc[UR36][R12.64] ;  /* 0x000000240c113981 */ /* 0x0000a2000c1e1920 */
[----:B------:R-:W-:Y:S01]  /*3a00*/  LEA R8, P0, R14, UR4, 0x2 ;  /* 0x000000040e087c11 */ /* 0x000fe2000f8010ff */
[----:B------:R-:W-:Y:S01]  /*3a10*/  IMAD.WIDE.U32 R4, R18, R90, R6 ;  /* 0x0000005a12047225 */ /* 0x000fe200078e0006 */
[----:B------:R-:W-:Y:S01]  /*3a20*/  SHF.L.U64.HI R15, R90, 0x3, R91 ;  /* 0x000000035a0f7819 */ /* 0x000fe2000001025b */
[----:B------:R-:W-:Y:S02]  /*3a30*/  BSSY B1, `(.L_x_43) ;  /* 0x0000012000017945 */ /* 0x000fe40003800000 */
[----:B------:R-:W-:Y:S02]  /*3a40*/  IMAD.IADD R5, R19, 0x1, R5 ;  /* 0x0000000113057824 */ /* 0x000fe400078e0205 */
[----:B0-----:R-:W-:-:S04]  /*3a50*/  IMAD.WIDE.U32 R12, R97, R88, R4 ;  /* 0x00000058610c7225 */ /* 0x001fc800078e0004 */
[----:B------:R-:W-:Y:S01]  /*3a60*/  IMAD.IADD R5, R89, 0x1, R13 ;  /* 0x0000000159057824 */ /* 0x000fe200078e020d */
[----:B--2---:R-:W-:-:S05]  /*3a70*/  LOP3.LUT R9, R17, 0xffffe000, RZ, 0xc0, !PT ;  /* 0xffffe00011097812 */ /* 0x004fca00078ec0ff */
[----:B------:R-:W-:-:S04]  /*3a80*/  FMUL R9, R9, R102 ;  /* 0x0000006609097220 */ /* 0x000fc80000400000 */
[----:B------:R-:W-:Y:S01]  /*3a90*/  FFMA R117, R24, R100, R9 ;  /* 0x0000006418757223 */ /* 0x000fe20000000009 */
[----:B------:R-:W-:Y:S01]  /*3aa0*/  LEA.HI.X R9, R14, UR5, R95, 0x2, P0 ;  /* 0x000000050e097c11 */ /* 0x000fe200080f145f */
[----:B------:R-:W-:Y:S01]  /*3ab0*/  IMAD.SHL.U32 R14, R90, 0x8, RZ ;  /* 0x000000085a0e7824 */ /* 0x000fe200078e00ff */
[----:B------:R-:W-:Y:S02]  /*3ac0*/  ISETP.GT.AND P0, PT, R3, 0x1, PT ;  /* 0x000000010300780c */ /* 0x000fe40003f04270 */
[----:B------:R-:W-:Y:S01]  /*3ad0*/  F2FP.TF32.F32.PACK_B R117, R117 ;  /* 0x00000075ff75723e */ /* 0x000fe200024050ff */
[----:B------:R-:W-:Y:S01]  /*3ae0*/  IMAD.WIDE.U32 R14, R18, R90, R14 ;  /* 0x0000005a120e7225 */ /* 0x000fe200078e000e */
[----:B------:R-:W-:-:S03]  /*3af0*/  ISETP.GT.AND P2, PT, R0, RZ, P0 ;  /* 0x000000ff0000720c */ /* 0x000fc60000744270 */
[----:B------:R0:W-:Y:S01]  /*3b00*/  @P3 STG.E desc[UR36][R8.64], R117 ;  /* 0x0000007508003986 */ /* 0x0001e2000c101924 */
[----:B------:R-:W-:-:S04]  /*3b10*/  LEA R4, P3, R12, R92, 0x2 ;  /* 0x0000005c0c047211 */ /* 0x000fc800078610ff */
[----:B------:R-:W-:-:S05]  /*3b20*/  LEA.HI.X R5, R12, R93, R5, 0x2, P3 ;  /* 0x0000005d0c057211 */ /* 0x000fca00018f1405 */
[----:B------:R-:W-:Y:S05]  /*3b30*/  @!P2 BRA `(.L_x_44) ;  /* 0x000000000004a947 */ /* 0x000fea0003800000 */
[----:B------:R1:W5:Y:S02]  /*3b40*/  LDG.E.LTC128B R17, desc[UR36][R4.64+0x4] ;  /* 0x0000042404117981 */ /* 0x000364000c1e1920 */
.L_x_44:
[----:B------:R-:W-:Y:S05]  /*3b50*/  BSYNC B1 ;  /* 0x0000000000017941 */ /* 0x000fea0003800000 */
.L_x_43:
[----:B-----5:R-:W-:Y:S01]  /*3b60*/  LOP3.LUT R13, R17, 0xffffe000, RZ, 0xc0, !PT ;  /* 0xffffe000110d7812 */ /* 0x020fe200078ec0ff */
[----:B------:R-:W-:Y:S01]  /*3b70*/  IMAD.IADD R19, R19, 0x1, R15 ;  /* 0x0000000113137824 */ /* 0x000fe200078e020f */
[----:B------:R-:W-:Y:S02]  /*3b80*/  IADD3 R20, P3, R20, R14, RZ ;  /* 0x0000000e14147210 */ /* 0x000fe40007f7e0ff */
[----:B------:R-:W-:Y:S01]  /*3b90*/  ISETP.GT.AND P1, PT, R0, 0x8, P1 ;  /* 0x000000080000780c */ /* 0x000fe20000f24270 */
[----:B------:R-:W-:Y:S02]  /*3ba0*/  FMUL R10, R13, R102 ;  /* 0x000000660d0a7220 */ /* 0x000fe40000400000 */
[----:B------:R-:W-:Y:S01]  /*3bb0*/  IMAD.X R11, R19, 0x1, R11, P3 ;  /* 0x00000001130b7824 */ /* 0x000fe200018e060b */
[----:B------:R-:W-:Y:S01]  /*3bc0*/  LEA R12, P3, R20, R92, 0x2 ;  /* 0x0000005c140c7211 */ /* 0x000fe200078610ff */
[----:B------:R-:W-:-:S03]  /*3bd0*/  FFMA R25, R25, R100, R10 ;  /* 0x0000006419197223 */ /* 0x000fc6000000000a */
[----:B------:R-:W-:Y:S02]  /*3be0*/  LEA.HI.X R13, R20, R93, R11, 0x2, P3 ;  /* 0x0000005d140d7211 */ /* 0x000fe400018f140b */
[----:B------:R-:W-:-:S05]  /*3bf0*/  F2FP.TF32.F32.PACK_B R25, R25 ;  /* 0x00000019ff19723e */ /* 0x000fca00024050ff */
[----:B------:R2:W-:Y:S04]  /*3c00*/  @P2 STG.E desc[UR36][R8.64+0x4], R25 ;  /* 0x0000041908002986 */ /* 0x0005e8000c101924 */
[----:B------:R-:W3:Y:S01]  /*3c10*/  @P1 LDG.E.LTC128B R17, desc[UR36][R12.64] ;  /* 0x000000240c111981 */ /* 0x000ee2000c1e1920 */
[----:B------:R-:W-:Y:S01]  /*3c20*/  IADD3 R14, P2, R6, R14, RZ ;  /* 0x0000000e060e7210 */ /* 0x000fe20007f5e0ff */
[----:B------:R-:W-:Y:S01]  /*3c30*/  BSSY B1, `(.L_x_45) ;  /* 0x0000011000017945 */ /* 0x000fe20003800000 */
[----:B------:R-:W-:Y:S02]  /*3c40*/  SHF.L.U64.HI R11, R108, 0x2, R107 ;  /* 0x000000026c0b7819 */ /* 0x000fe4000001026b */
[----:B------:R-:W-:Y:S01]  /*3c50*/  ISETP.GT.AND P0, PT, R0, 0x8, P0 ;  /* 0x000000080000780c */ /* 0x000fe20000704270 */
[----:B------:R-:W-:Y:S01]  /*3c60*/  IMAD.X R15, R7, 0x1, R19, P2 ;  /* 0x00000001070f7824 */ /* 0x000fe200010e0613 */
[----:B------:R-:W-:Y:S01]  /*3c70*/  LEA R10, P2, R108, R8, 0x2 ;  /* 0x000000086c0a7211 */ /* 0x000fe200078410ff */
[----:B------:R-:W-:-:S04]  /*3c80*/  IMAD.WIDE.U32 R14, R97, R88, R14 ;  /* 0x00000058610e7225 */ /* 0x000fc800078e000e */
[----:B------:R-:W-:Y:S01]  /*3c90*/  IMAD.X R11, R11, 0x1, R9, P2 ;  /* 0x000000010b0b7824 */ /* 0x000fe200010e0609 */
[----:B------:R-:W-:Y:S02]  /*3ca0*/  LEA R6, P3, R14, R92, 0x2 ;  /* 0x0000005c0e067211 */ /* 0x000fe400078610ff */
[----:B---3--:R-:W-:-:S05]  /*3cb0*/  LOP3.LUT R7, R17, 0xffffe000, RZ, 0xc0, !PT ;  /* 0xffffe00011077812 */ /* 0x008fca00078ec0ff */
[----:B------:R-:W-:-:S04]  /*3cc0*/  FMUL R7, R7, R102 ;  /* 0x0000006607077220 */ /* 0x000fc80000400000 */
[----:B------:R-:W-:Y:S01]  /*3cd0*/  FFMA R19, R26, R100, R7 ;  /* 0x000000641a137223 */ /* 0x000fe20000000007 */
[----:B------:R-:W-:-:S04]  /*3ce0*/  IMAD.IADD R7, R89, 0x1, R15 ;  /* 0x0000000159077824 */ /* 0x000fc800078e020f */
[----:B------:R-:W-:Y:S02]  /*3cf0*/  F2FP.TF32.F32.PACK_B R19, R19 ;  /* 0x00000013ff13723e */ /* 0x000fe400024050ff */
[----:B------:R-:W-:-:S03]  /*3d00*/  LEA.HI.X R7, R14, R93, R7, 0x2, P3 ;  /* 0x0000005d0e077211 */ /* 0x000fc600018f1407 */
[----:B------:R2:W-:Y:S01]  /*3d10*/  @P1 STG.E desc[UR36][R10.64], R19 ;  /* 0x000000130a001986 */ /* 0x0005e2000c101924 */
[----:B------:R-:W-:Y:S05]  /*3d20*/  @!P0 BRA `(.L_x_46) ;  /* 0x0000000000048947 */ /* 0x000fea0003800000 */
[----:B------:R3:W5:Y:S02]  /*3d30*/  LDG.E.LTC128B R17, desc[UR36][R6.64+0x4] ;  /* 0x0000042406117981 */ /* 0x000764000c1e1920 */
.L_x_46:
[----:B------:R-:W-:Y:S05]  /*3d40*/  BSYNC B1 ;  /* 0x0000000000017941 */ /* 0x000fea0003800000 */
.L_x_45:
[----:B-----5:R-:W-:Y:S01]  /*3d50*/  LOP3.LUT R13, R17, 0xffffe000, RZ, 0xc0, !PT ;  /* 0xffffe000110d7812 */ /* 0x020fe200078ec0ff */
[----:B------:R-:W-:Y:S01]  /*3d60*/  BSSY B1, `(.L_x_47) ;  /* 0x0000009000017945 */ /* 0x000fe20003800000 */
[----:B------:R-:W-:-:S03]  /*3d70*/  ISETP.GT.AND P1, PT, R3, 0x8, PT ;  /* 0x000000080300780c */ /* 0x000fc60003f24270 */
[----:B------:R-:W-:Y:S01]  /*3d80*/  FMUL R12, R13, R102 ;  /* 0x000000660d0c7220 */ /* 0x000fe20000400000 */
[----:B------:R-:W-:-:S03]  /*3d90*/  ISETP.GT.AND P2, PT, R0, RZ, P1 ;  /* 0x000000ff0000720c */ /* 0x000fc60000f44270 */
[----:B------:R-:W-:-:S05]  /*3da0*/  FFMA R27, R27, R100, R12 ;  /* 0x000000641b1b7223 */ /* 0x000fca000000000c */
[----:B------:R-:W-:-:S05]  /*3db0*/  F2FP.TF32.F32.PACK_B R27, R27 ;  /* 0x0000001bff1b723e */ /* 0x000fca00024050ff */
[----:B------:R4:W-:Y:S01]  /*3dc0*/  @P0 STG.E desc[UR36][R10.64+0x4], R27 ;  /* 0x0000041b0a000986 */ /* 0x0009e2000c101924 */
[----:B------:R-:W-:Y:S05]  /*3dd0*/  @!P2 BRA `(.L_x_48) ;  /* 0x000000000004a947 */ /* 0x000fea0003800000 */
[----:B------:R0:W5:Y:S02]  /*3de0*/  LDG.E.LTC128B R17, desc[UR36][R4.64+0x20] ;  /* 0x0000202404117981 */ /* 0x000164000c1e1920 */
.L_x_48:
[----:B------:R-:W-:Y:S05]  /*3df0*/  BSYNC B1 ;  /* 0x0000000000017941 */ /* 0x000fea0003800000 */
.L_x_47:
        /* <DEDUP_REMOVED lines=10> */
.L_x_50:
[----:B------:R-:W-:Y:S05]  /*3ea0*/  BSYNC B1 ;  /* 0x0000000000017941 */ /* 0x000fea0003800000 */
.L_x_49:
[----:B0----5:R-:W-:Y:S01]  /*3eb0*/  LOP3.LUT R13, R17, 0xffffe000, RZ, 0xc0, !PT ;  /* 0xffffe000110d7812 */ /* 0x021fe200078ec0ff */
[----:B------:R-:W-:Y:S01]  /*3ec0*/  BSSY B1, `(.L_x_51) ;  /* 0x0000008000017945 */ /* 0x000fe20003800000 */
[----:B------:R-:W-:-:S03]  /*3ed0*/  ISETP.GT.AND P1, PT, R0, 0x8, P1 ;  /* 0x000000080000780c */ /* 0x000fc60000f24270 */
[----:B------:R-:W-:-:S04]  /*3ee0*/  FMUL R12, R13, R102 ;  /* 0x000000660d0c7220 */ /* 0x000fc80000400000 */
[----:B------:R-:W-:-:S05]  /*3ef0*/  FFMA R29, R29, R100, R12 ;  /* 0x000000641d1d7223 */ /* 0x000fca000000000c */
[----:B------:R-:W-:-:S05]  /*3f00*/  F2FP.TF32.F32.PACK_B R29, R29 ;  /* 0x0000001dff1d723e */ /* 0x000fca00024050ff */
[----:B------:R0:W-:Y:S01]  /*3f10*/  @P3 STG.E desc[UR36][R8.64+0x24], R29 ;  /* 0x0000241d08003986 */ /* 0x0001e2000c101924 */
[----:B------:R-:W-:Y:S05]  /*3f20*/  @!P1 BRA `(.L_x_52) ;  /* 0x0000000000049947 */ /* 0x000fea0003800000 */
[----:B------:R0:W5:Y:S02]  /*3f30*/  LDG.E.LTC128B R17, desc[UR36][R6.64+0x20] ;  /* 0x0000202406117981 */ /* 0x000164000c1e1920 */
.L_x_52:
[----:B------:R-:W-:Y:S05]  /*3f40*/  BSYNC B1 ;  /* 0x0000000000017941 */ /* 0x000fea0003800000 */
.L_x_51:
[----:B-----5:R-:W-:Y:S01]  /*3f50*/  LOP3.LUT R13, R17, 0xffffe000, RZ, 0xc0, !PT ;  /* 0xffffe000110d7812 */ /* 0x020fe200078ec0ff */
        /* <DEDUP_REMOVED lines=8> */
.L_x_54:
[----:B------:R-:W-:Y:S05]  /*3fe0*/  BSYNC B1 ;  /* 0x0000000000017941 */ /* 0x000fea0003800000 */
.L_x_53:
[----:B0----5:R-:W-:Y:S01]  /*3ff0*/  LOP3.LUT R13, R17, 0xffffe000, RZ, 0xc0, !PT ;  /* 0xffffe000110d7812 */ /* 0x021fe200078ec0ff */
        /* <DEDUP_REMOVED lines=9> */
.L_x_56:
[----:B------:R-:W-:Y:S05]  /*4090*/  BSYNC B1 ;  /* 0x0000000000017941 */ /* 0x000fea0003800000 */
.L_x_55:
        /* <DEDUP_REMOVED lines=10> */
.L_x_58:
[----:B------:R-:W-:Y:S05]  /*4140*/  BSYNC B1 ;  /* 0x0000000000017941 */ /* 0x000fea0003800000 */
.L_x_57:
        /* <DEDUP_REMOVED lines=9> */
.L_x_60:
[----:B------:R-:W-:Y:S05]  /*41e0*/  BSYNC B1 ;  /* 0x0000000000017941 */ /* 0x000fea0003800000 */
.L_x_59:
        /* <DEDUP_REMOVED lines=9> */
.L_x_62:
[----:B------:R-:W-:Y:S05]  /*4280*/  BSYNC B1 ;  /* 0x0000000000017941 */ /* 0x000fea0003800000 */
.L_x_61:
        /* <DEDUP_REMOVED lines=10> */
.L_x_64:
[----:B------:R-:W-:Y:S05]  /*4330*/  BSYNC B1 ;  /* 0x0000000000017941 */ /* 0x000fea0003800000 */
.L_x_63:
        /* <DEDUP_REMOVED lines=10> */
.L_x_66:
[----:B------:R-:W-:Y:S05]  /*43e0*/  BSYNC B1 ;  /* 0x0000000000017941 */ /* 0x000fea0003800000 */
.L_x_65:
        /* <DEDUP_REMOVED lines=9> */
.L_x_68:
[----:B------:R-:W-:Y:S05]  /*4480*/  BSYNC B1 ;  /* 0x0000000000017941 */ /* 0x000fea0003800000 */
.L_x_67:
        /* <DEDUP_REMOVED lines=9> */
.L_x_70:
[----:B------:R-:W-:Y:S05]  /*4520*/  BSYNC B1 ;  /* 0x0000000000017941 */ /* 0x000fea0003800000 */
.L_x_69:
        /* <DEDUP_REMOVED lines=10> */
.L_x_72:
[----:B------:R-:W-:Y:S05]  /*45d0*/  BSYNC B1 ;  /* 0x0000000000017941 */ /* 0x000fea0003800000 */
.L_x_71:
        /* <DEDUP_REMOVED lines=10> */
.L_x_74:
[----:B------:R-:W-:Y:S05]  /*4680*/  BSYNC B1 ;  /* 0x0000000000017941 */ /* 0x000fea0003800000 */
.L_x_73:
        /* <DEDUP_REMOVED lines=9> */
.L_x_76:
[----:B------:R-:W-:Y:S05]  /*4720*/  BSYNC B1 ;  /* 0x0000000000017941 */ /* 0x000fea0003800000 */
.L_x_75:
        /* <DEDUP_REMOVED lines=9> */
.L_x_78:
[----:B------:R-:W-:Y:S05]  /*47c0*/  BSYNC B1 ;  /* 0x0000000000017941 */ /* 0x000fea0003800000 */
.L_x_77:
        /* <DEDUP_REMOVED lines=10> */
.L_x_80:
[----:B------:R-:W-:Y:S05]  /*4870*/  BSYNC B1 ;  /* 0x0000000000017941 */ /* 0x000fea0003800000 */
.L_x_79:
        /* <DEDUP_REMOVED lines=10> */
.L_x_82:
[----:B------:R-:W-:Y:S05]  /*4920*/  BSYNC B1 ;  /* 0x0000000000017941 */ /* 0x000fea0003800000 */
.L_x_81:
        /* <DEDUP_REMOVED lines=9> */
.L_x_84:
[----:B------:R-:W-:Y:S05]  /*49c0*/  BSYNC B1 ;  /* 0x0000000000017941 */ /* 0x000fea0003800000 */
.L_x_83:
        /* <DEDUP_REMOVED lines=9> */
.L_x_86:
[----:B------:R-:W-:Y:S05]  /*4a60*/  BSYNC B1 ;  /* 0x0000000000017941 */ /* 0x000fea0003800000 */
.L_x_85:
        /* <DEDUP_REMOVED lines=10> */
.L_x_88:
[----:B------:R-:W-:Y:S05]  /*4b10*/  BSYNC B1 ;  /* 0x0000000000017941 */ /* 0x000fea0003800000 */
.L_x_87:
        /* <DEDUP_REMOVED lines=10> */
.L_x_90:
[----:B------:R-:W-:Y:S05]  /*4bc0*/  BSYNC B1 ;  /* 0x0000000000017941 */ /* 0x000fea0003800000 */
.L_x_89:
        /* <DEDUP_REMOVED lines=9> */
.L_x_92:
[----:B------:R-:W-:Y:S05]  /*4c60*/  BSYNC B1 ;  /* 0x0000000000017941 */ /* 0x000fea0003800000 */
.L_x_91:
        /* <DEDUP_REMOVED lines=9> */
.L_x_94:
[----:B------:R-:W-:Y:S05]  /*4d00*/  BSYNC B1 ;  /* 0x0000000000017941 */ /* 0x000fea0003800000 */
.L_x_93:
        /* <DEDUP_REMOVED lines=10> */
.L_x_96:
[----:B------:R-:W-:Y:S05]  /*4db0*/  BSYNC B1 ;  /* 0x0000000000017941 */ /* 0x000fea0003800000 */
.L_x_95:
        /* <DEDUP_REMOVED lines=10> */
.L_x_98:
[----:B------:R-:W-:Y:S05]  /*4e60*/  BSYNC B1 ;  /* 0x0000000000017941 */ /* 0x000fea0003800000 */
.L_x_97:
        /* <DEDUP_REMOVED lines=9> */
.L_x_100:
[----:B------:R-:W-:Y:S05]  /*4f00*/  BSYNC B1 ;  /* 0x0000000000017941 */ /* 0x000fea0003800000 */
.L_x_99:
        /* <DEDUP_REMOVED lines=9> */
.L_x_102:
[----:B------:R-:W-:Y:S05]  /*4fa0*/  BSYNC B1 ;  /* 0x0000000000017941 */ /* 0x000fea0003800000 */
.L_x_101:
        /* <DEDUP_REMOVED lines=10> */
.L_x_104:
[----:B------:R-:W-:Y:S05]  /*5050*/  BSYNC B1 ;  /* 0x0000000000017941 */ /* 0x000fea0003800000 */
.L_x_103:
        /* <DEDUP_REMOVED lines=10> */
.L_x_106:
[----:B------:R-:W-:Y:S05]  /*5100*/  BSYNC B1 ;  /* 0x0000000000017941 */ /* 0x000fea0003800000 */
.L_x_105:
        /* <DEDUP_REMOVED lines=9> */
.L_x_108:
[----:B------:R-:W-:Y:S05]  /*51a0*/  BSYNC B1 ;  /* 0x0000000000017941 */ /* 0x000fea0003800000 */
.L_x_107:
        /* <DEDUP_REMOVED lines=9> */
.L_x_110:
[----:B------:R-:W-:Y:S05]  /*5240*/  BSYNC B1 ;  /* 0x0000000000017941 */ /* 0x000fea0003800000 */
.L_x_109:
        /* <DEDUP_REMOVED lines=10> */
.L_x_112:
[----:B------:R-:W-:Y:S05]  /*52f0*/  BSYNC B1 ;  /* 0x0000000000017941 */ /* 0x000fea0003800000 */
.L_x_111:
        /* <DEDUP_REMOVED lines=10> */
.L_x_114:
[----:B------:R-:W-:Y:S05]  /*53a0*/  BSYNC B1 ;  /* 0x0000000000017941 */ /* 0x000fea0003800000 */
.L_x_113:
        /* <DEDUP_REMOVED lines=9> */
.L_x_116:
[----:B------:R-:W-:Y:S05]  /*5440*/  BSYNC B1 ;  /* 0x0000000000017941 */ /* 0x000fea0003800000 */
.L_x_115:
        /* <DEDUP_REMOVED lines=9> */
.L_x_118:
[----:B------:R-:W-:Y:S05]  /*54e0*/  BSYNC B1 ;  /* 0x0000000000017941 */ /* 0x000fea0003800000 */
.L_x_117:
        /* <DEDUP_REMOVED lines=10> */
.L_x_120:
[----:B------:R-:W-:Y:S05]  /*5590*/  BSYNC B1 ;  /* 0x0000000000017941 */ /* 0x000fea0003800000 */
.L_x_119:
        /* <DEDUP_REMOVED lines=10> */
.L_x_122:
[----:B------:R-:W-:Y:S05]  /*5640*/  BSYNC B1 ;  /* 0x0000000000017941 */ /* 0x000fea0003800000 */
.L_x_121:
        /* <DEDUP_REMOVED lines=9> */
.L_x_124:
[----:B------:R-:W-:Y:S05]  /*56e0*/  BSYNC B1 ;  /* 0x0000000000017941 */ /* 0x000fea0003800000 */
.L_x_123:
        /* <DEDUP_REMOVED lines=9> */
.L_x_126:
[----:B------:R-:W-:Y:S05]  /*5780*/  BSYNC B1 ;  /* 0x0000000000017941 */ /* 0x000fea0003800000 */
.L_x_125:
        /* <DEDUP_REMOVED lines=10> */
.L_x_128:
[----:B------:R-:W-:Y:S05]  /*5830*/  BSYNC B1 ;  /* 0x0000000000017941 */ /* 0x000fea0003800000 */
.L_x_127:
        /* <DEDUP_REMOVED lines=10> */
.L_x_130:
[----:B------:R-:W-:Y:S05]  /*58e0*/  BSYNC B1 ;  /* 0x0000000000017941 */ /* 0x000fea0003800000 */
.L_x_129:
        /* <DEDUP_REMOVED lines=9> */
.L_x_132:
[----:B------:R-:W-:Y:S05]  /*5980*/  BSYNC B1 ;  /* 0x0000000000017941 */ /* 0x000fea0003800000 */
.L_x_131:
        /* <DEDUP_REMOVED lines=9> */
.L_x_134:
[----:B------:R-:W-:Y:S05]  /*5a20*/  BSYNC B1 ;  /* 0x0000000000017941 */ /* 0x000fea0003800000 */
.L_x_133:
        /* <DEDUP_REMOVED lines=10> */
.L_x_136:
[----:B------:R-:W-:Y:S05]  /*5ad0*/  BSYNC B1 ;  /* 0x0000000000017941 */ /* 0x000fea0003800000 */
.L_x_135:
        /* <DEDUP_REMOVED lines=10> */
.L_x_138:
[----:B------:R-:W-:Y:S05]  /*5b80*/  BSYNC B1 ;  /* 0x0000000000017941 */ /* 0x000fea0003800000 */
.L_x_137:
        /* <DEDUP_REMOVED lines=9> */
.L_x_140:
[----:B------:R-:W-:Y:S05]  /*5c20*/  BSYNC B1 ;  /* 0x0000000000017941 */ /* 0x000fea0003800000 */
.L_x_139:
        /* <DEDUP_REMOVED lines=9> */
.L_x_142:
[----:B------:R-:W-:Y:S05]  /*5cc0*/  BSYNC B1 ;  /* 0x0000000000017941 */ /* 0x000fea0003800000 */
.L_x_141:
        /* <DEDUP_REMOVED lines=10> */
.L_x_144:
[----:B------:R-:W-:Y:S05]  /*5d70*/  BSYNC B1 ;  /* 0x0000000000017941 */ /* 0x000fea0003800000 */
.L_x_143:
        /* <DEDUP_REMOVED lines=10> */
.L_x_146:
[----:B------:R-:W-:Y:S05]  /*5e20*/  BSYNC B1 ;  /* 0x0000000000017941 */ /* 0x000fea0003800000 */
.L_x_145:
        /* <DEDUP_REMOVED lines=9> */
.L_x_148:
[----:B------:R-:W-:Y:S05]  /*5ec0*/  BSYNC B1 ;  /* 0x0000000000017941 */ /* 0x000fea0003800000 */
.L_x_147:
        /* <DEDUP_REMOVED lines=9> */
.L_x_150:
[----:B------:R-:W-:Y:S05]  /*5f60*/  BSYNC B1 ;  /* 0x0000000000017941 */ /* 0x000fea0003800000 */
.L_x_149:
        /* <DEDUP_REMOVED lines=10> */
.L_x_152:
[----:B------:R-:W-:Y:S05]  /*6010*/  BSYNC B1 ;  /* 0x0000000000017941 */ /* 0x000fea0003800000 */
.L_x_151:
        /* <DEDUP_REMOVED lines=10> */
.L_x_154:
[----:B------:R-:W-:Y:S05]  /*60c0*/  BSYNC B1 ;  /* 0x0000000000017941 */ /* 0x000fea0003800000 */
.L_x_153:
        /* <DEDUP_REMOVED lines=9> */
.L_x_156:
[----:B------:R-:W-:Y:S05]  /*6160*/  BSYNC B1 ;  /* 0x0000000000017941 */ /* 0x000fea0003800000 */
.L_x_155:
        /* <DEDUP_REMOVED lines=9> */
.L_x_158:
[----:B------:R-:W-:Y:S05]  /*6200*/  BSYNC B1 ;  /* 0x0000000000017941 */ /* 0x000fea0003800000 */
.L_x_157:
        /* <DEDUP_REMOVED lines=10> */
.L_x_160:
[----:B------:R-:W-:Y:S05]  /*62b0*/  BSYNC B1 ;  /* 0x0000000000017941 */ /* 0x000fea0003800000 */
.L_x_159:
        /* <DEDUP_REMOVED lines=10> */
.L_x_162:
[----:B------:R-:W-:Y:S05]  /*6360*/  BSYNC B1 ;  /* 0x0000000000017941 */ /* 0x000fea0003800000 */
.L_x_161:
[----:B-----5:R-:W-:Y:S01]  /*6370*/  LOP3.LUT R3, R17, 0xffffe000, RZ, 0xc0, !PT ;  /* 0xffffe00011037812 */ /* 0x020fe200078ec0ff */
[----:B------:R-:W-:Y:S01]  /*6380*/  BSSY B1, `(.L_x_163) ;  /* 0x0000008000017945 */ /* 0x000fe20003800000 */
[----:B------:R-:W-:-:S03]  /*6390*/  ISETP.GT.AND P0, PT, R0, 0x8, P0 ;  /* 0x000000080000780c */ /* 0x000fc60000704270 */
[----:B01----:R-:W-:-:S04]  /*63a0*/  FMUL R4, R3, R102 ;  /* 0x0000006603047220 */ /* 0x003fc80000400000 */
[----:B------:R-:W-:-:S05]  /*63b0*/  FFMA R85, R85, R100, R4 ;  /* 0x0000006455557223 */ /* 0x000fca0000000004 */
[----:B------:R-:W-:-:S05]  /*63c0*/  F2FP.TF32.F32.PACK_B R85, R85 ;  /* 0x00000055ff55723e */ /* 0x000fca00024050ff */
[----:B------:R0:W-:Y:S01]  /*63d0*/  @P3 STG.E desc[UR36][R8.64+0x1e4], R85 ;  /* 0x0001e45508003986 */ /* 0x0001e2000c101924 */
[----:B------:R-:W-:Y:S05]  /*63e0*/  @!P0 BRA `(.L_x_164) ;  /* 0x0000000000048947 */ /* 0x000fea0003800000 */
[----:B------:R1:W5:Y:S02]  /*63f0*/  LDG.E.LTC128B R17, desc[UR36][R6.64+0x1e0] ;  /* 0x0001e02406117981 */ /* 0x000364000c1e1920 */
.L_x_164:
[----:B------:R-:W-:Y:S05]  /*6400*/  BSYNC B1 ;  /* 0x0000000000017941 */ /* 0x000fea0003800000 */
.L_x_163:
[----:B-----5:R-:W-:Y:S01]  /*6410*/  LOP3.LUT R3, R17, 0xffffe000, RZ, 0xc0, !PT ;  /* 0xffffe00011037812 */ /* 0x020fe200078ec0ff */
[----:B------:R-:W-:Y:S01]  /*6420*/  @P0 IMAD.MOV.U32 R4, RZ, RZ, R10 ;  /* 0x000000ffff040224 */ /* 0x000fe200078e000a */
[----:B------:R-:W-:Y:S01]  /*6430*/  ISETP.GT.AND P1, PT, R0, 0x8, P1 ;  /* 0x000000080000780c */ /* 0x000fe20000f24270 */
[----:B------:R-:W-:Y:S01]  /*6440*/  @P0 IMAD.MOV.U32 R5, RZ, RZ, R11 ;  /* 0x000000ffff050224 */ /* 0x000fe200078e000b */
[----:B------:R-:W-:Y:S01]  /*6450*/  BSSY B1, `(.L_x_165) ;  /* 0x0000007000017945 */ /* 0x000fe20003800000 */
[----:B------:R-:W-:-:S04]  /*6460*/  FMUL R3, R3, R102 ;  /* 0x0000006603037220 */ /* 0x000fc80000400000 */
[----:B------:R-:W-:-:S05]  /*6470*/  FFMA R3, R86, R100, R3 ;  /* 0x0000006456037223 */ /* 0x000fca0000000003 */
[----:B------:R-:W-:-:S05]  /*6480*/  F2FP.TF32.F32.PACK_B R3, R3 ;  /* 0x00000003ff03723e */ /* 0x000fca00024050ff */
[----:B------:R0:W-:Y:S01]  /*6490*/  @P0 STG.E desc[UR36][R4.64+0x1e0], R3 ;  /* 0x0001e00304000986 */ /* 0x0001e2000c101924 */
[----:B------:R-:W-:Y:S05]  /*64a0*/  @!P1 BRA `(.L_x_166) ;  /* 0x0000000000049947 */ /* 0x000fea0003800000 */
[----:B------:R0:W5:Y:S02]  /*64b0*/  LDG.E.LTC128B R17, desc[UR36][R6.64+0x1e4] ;  /* 0x0001e42406117981 */ /* 0x000164000c1e1920 */
.L_x_166:
[----:B------:R-:W-:Y:S05]  /*64c0*/  BSYNC B1 ;  /* 0x0000000000017941 */ /* 0x000fea0003800000 */
.L_x_165:
[----:B------:R-:W-:Y:S05]  /*64d0*/  @!P1 BRA `(.L_x_167) ;  /* 0x0000001000b09947 */ /* 0x000fea0003800000 */
[----:B-----5:R-:W-:-:S05]  /*64e0*/  LOP3.LUT R17, R17, 0xffffe000, RZ, 0xc0, !PT ;  /* 0xffffe00011117812 */ /* 0x020fca00078ec0ff */
[----:B------:R-:W-:-:S04]  /*64f0*/  FMUL R0, R17, R102 ;  /* 0x0000006611007220 */ /* 0x000fc80000400000 */
[----:B------:R-:W-:-:S05]  /*6500*/  FFMA R87, R87, R100, R0 ;  /* 0x0000006457577223 */ /* 0x000fca0000000000 */
[----:B------:R-:W-:-:S05]  /*6510*/  F2FP.TF32.F32.PACK_B R87, R87 ;  /* 0x00000057ff57723e */ /* 0x000fca00024050ff */
[----:B------:R0:W-:Y:S01]  /*6520*/  STG.E desc[UR36][R10.64+0x1e4], R87 ;  /* 0x0001e4570a007986 */ /* 0x0001e2000c101924 */
[----:B------:R-:W-:Y:S05]  /*6530*/  BRA `(.L_x_167) ;  /* 0x0000001000987947 */ /* 0x000fea0003800000 */
.L_x_42:
[----:B------:R-:W-:Y:S01]  /*6540*/  ULDC.64 UR4, c[0x0][0x5c0] ;  /* 0x0001700000047ab9 */ /* 0x000fe20000000a00 */
[-C--:B------:R-:W-:Y:S01]  /*6550*/  FMUL R9, R24, R100.reuse ;  /* 0x0000006418097220 */ /* 0x080fe20000400000 */
[----:B------:R-:W-:Y:S01]  /*6560*/  LEA R4, P0, R14, UR4, 0x2 ;  /* 0x000000040e047c11 */ /* 0x000fe2000f8010ff */
[-C--:B------:R-:W-:Y:S01]  /*6570*/  FMUL R25, R25, R100.reuse ;  /* 0x0000006419197220 */ /* 0x080fe20000400000 */
[----:B------:R-:W-:Y:S01]  /*6580*/  ISETP.GT.AND P2, PT, R3, 0x1, PT ;  /* 0x000000010300780c */ /* 0x000fe20003f44270 */
[-C--:B------:R-:W-:Y:S01]  /*6590*/  FMUL R11, R26, R100.reuse ;  /* 0x000000641a0b7220 */ /* 0x080fe20000400000 */
[----:B------:R-:W-:Y:S01]  /*65a0*/  LEA.HI.X R5, R14, UR5, R95, 0x2, P0 ;  /* 0x000000050e057c11 */ /* 0x000fe200080f145f */
[-C--:B------:R-:W-:Y:S01]  /*65b0*/  FMUL R27, R27, R100.reuse ;  /* 0x000000641b1b7220 */ /* 0x080fe20000400000 */
[----:B------:R-:W-:Y:S01]  /*65c0*/  ISETP.GT.AND P0, PT, R0, RZ, P2 ;  /* 0x000000ff0000720c */ /* 0x000fe20001704270 */
[-C--:B------:R-:W-:Y:S01]  /*65d0*/  FMUL R29, R29, R100.reuse ;  /* 0x000000641d1d7220 */ /* 0x080fe20000400000 */
[----:B------:R-:W-:Y:S01]  /*65e0*/  F2FP.TF32.F32.PACK_B R9, R9 ;  /* 0x00000009ff09723e */ /* 0x000fe200024050ff */
[-C--:B------:R-:W-:Y:S01]  /*65f0*/  FMUL R13, R30, R100.reuse ;  /* 0x000000641e0d7220 */ /* 0x080fe20000400000 */
[C---:B------:R-:W-:Y:S01]  /*6600*/  ISETP.GT.AND P1, PT, R0.reuse, 0x8, P1 ;  /* 0x000000080000780c */ /* 0x040fe20000f24270 */
[-C--:B------:R-:W-:Y:S01]  /*6610*/  FMUL R31, R31, R100.reuse ;  /* 0x000000641f1f7220 */ /* 0x080fe20000400000 */
[----:B------:R-:W-:Y:S01]  /*6620*/  ISETP.GT.AND P2, PT, R0, 0x8, P2 ;  /* 0x000000080000780c */ /* 0x000fe20001744270 */
[----:B------:R0:W-:Y:S01]  /*6630*/  @P3 STG.E desc[UR36][R4.64], R9 ;  /* 0x0000000904003986 */ /* 0x0001e2000c101924 */
[C---:B------:R-:W-:Y:S01]  /*6640*/  SHF.L.U64.HI R7, R108.reuse, 0x2, R107 ;  /* 0x000000026c077819 */ /* 0x040fe2000001026b */
[----:B------:R-:W-:Y:S01]  /*6650*/  FMUL R33, R33, R100 ;  /* 0x0000006421217220 */ /* 0x000fe20000400000 */
[----:B------:R-:W-:Y:S01]  /*6660*/  LEA R6, P3, R108, R4, 0x2 ;  /* 0x000000046c067211 */ /* 0x000fe200078610ff */
[-C--:B------:R-:W-:Y:S01]  /*6670*/  FMUL R35, R35, R100.reuse ;  /* 0x0000006423237220 */ /* 0x080fe20000400000 */
[----:B------:R-:W-:Y:S01]  /*6680*/  F2FP.TF32.F32.PACK_B R25, R25 ;  /* 0x00000019ff19723e */ /* 0x000fe200024050ff */
[-C--:B------:R-:W-:Y:S01]  /*6690*/  FMUL R37, R37, R100.reuse ;  /* 0x0000006425257220 */ /* 0x080fe20000400000 */
[----:B------:R-:W-:Y:S01]  /*66a0*/  F2FP.TF32.F32.PACK_B R11, R11 ;  /* 0x0000000bff0b723e */ /* 0x000fe200024050ff */
[----:B------:R-:W-:Y:S01]  /*66b0*/  IMAD.X R7, R7, 0x1, R5, P3 ;  /* 0x0000000107077824 */ /* 0x000fe200018e0605 */
[----:B------:R-:W-:Y:S01]  /*66c0*/  F2FP.TF32.F32.PACK_B R27, R27 ;  /* 0x0000001bff1b723e */ /* 0x000fe200024050ff */
[----:B------:R-:W-:Y:S01]  /*66d0*/  @P0 STG.E desc[UR36][R4.64+0x4], R25 ;  /* 0x0000041904000986 */ /* 0x000fe2000c101924 */
[C---:B------:R-:W-:Y:S01]  /*66e0*/  ISETP.GT.AND P0, PT, R3.reuse, 0x8, PT ;  /* 0x000000080300780c */ /* 0x040fe20003f04270 */
[-C--:B0-----:R-:W-:Y:S01]  /*66f0*/  FMUL R9, R28, R100.reuse ;  /* 0x000000641c097220 */ /* 0x081fe20000400000 */
[----:B------:R-:W-:Y:S01]  /*6700*/  ISETP.GT.AND P3, PT, R3, 0x9, PT ;  /* 0x000000090300780c */ /* 0x000fe20003f64270 */
[----:B------:R0:W-:Y:S01]  /*6710*/  @P1 STG.E desc[UR36][R6.64], R11 ;  /* 0x0000000b06001986 */ /* 0x0001e2000c101924 */
[C---:B------:R-:W-:Y:S01]  /*6720*/  ISETP.GT.AND P1, PT, R0.reuse, RZ, P0 ;  /* 0x000000ff0000720c */ /* 0x040fe20000724270 */
[-C--:B------:R-:W-:Y:S01]  /*6730*/  FMUL R39, R39, R100.reuse ;  /* 0x0000006427277220 */ /* 0x080fe20000400000 */
[C---:B------:R-:W-:Y:S01]  /*6740*/  ISETP.GT.AND P0, PT, R0.reuse, 0x8, P0 ;  /* 0x000000080000780c */ /* 0x040fe20000704270 */
[----:B------:R-:W-:Y:S01]  /*6750*/  @P2 STG.E desc[UR36][R6.64+0x4], R27 ;  /* 0x0000041b06002986 */ /* 0x000fe2000c101924 */
[C---:B------:R-:W-:Y:S01]  /*6760*/  ISETP.GT.AND P2, PT, R0.reuse, RZ, P3 ;  /* 0x000000ff0000720c */ /* 0x040fe20001f44270 */
[-C--:B------:R-:W-:Y:S01]  /*6770*/  FMUL R41, R41, R100.reuse ;  /* 0x0000006429297220 */ /* 0x080fe20000400000 */
[----:B------:R-:W-:Y:S01]  /*6780*/  ISETP.GT.AND P3, PT, R0, 0x8, P3 ;  /* 0x000000080000780c */ /* 0x000fe20001f64270 */
[-C--:B------:R-:W-:Y:S01]  /*6790*/  FMUL R43, R43, R100.reuse ;  /* 0x000000642b2b7220 */ /* 0x080fe20000400000 */
[----:B------:R-:W-:Y:S01]  /*67a0*/  F2FP.TF32.F32.PACK_B R9, R9 ;  /* 0x00000009ff09723e */ /* 0x000fe200024050ff */
[-C--:B------:R-:W-:Y:S01]  /*67b0*/  FMUL R45, R45, R100.reuse ;  /* 0x000000642d2d7220 */ /* 0x080fe20000400000 */
[----:B------:R-:W-:Y:S01]  /*67c0*/  F2FP.TF32.F32.PACK_B R29, R29 ;  /* 0x0000001dff1d723e */ /* 0x000fe200024050ff */
[-C--:B0-----:R-:W-:Y:S01]  /*67d0*/  FMUL R11, R34, R100.reuse ;  /* 0x00000064220b7220 */ /* 0x081fe20000400000 */
[----:B------:R-:W-:Y:S01]  /*67e0*/  F2FP.TF32.F32.PACK_B R13, R13 ;  /* 0x0000000dff0d723e */ /* 0x000fe200024050ff */
[----:B------:R0:W-:Y:S01]  /*67f0*/  @P1 STG.E desc[UR36][R4.64+0x20], R9 ;  /* 0x0000200904001986 */ /* 0x0001e2000c101924 */
[----:B------:R-:W-:Y:S01]  /*6800*/  F2FP.TF32.F32.PACK_B R31, R31 ;  /* 0x0000001fff1f723e */ /* 0x000fe200024050ff */
[-C--:B------:R-:W-:Y:S01]  /*6810*/  FMUL R47, R47, R100.reuse ;  /* 0x000000642f2f7220 */ /* 0x080fe20000400000 */
[C---:B------:R-:W-:Y:S01]  /*6820*/  ISETP.GT.AND P1, PT, R3.reuse, 0x10, PT ;  /* 0x000000100300780c */ /* 0x040fe20003f24270 */
[----:B------:R-:W-:Y:S01]  /*6830*/  @P2 STG.E desc[UR36][R4.64+0x24], R29 ;  /* 0x0000241d04002986 */ /* 0x000fe2000c101924 */
[----:B------:R-:W-:Y:S01]  /*6840*/  ISETP.GT.AND P2, PT, R3, 0x11, PT ;  /* 0x000000110300780c */ /* 0x000fe20003f44270 */
[-C--:B------:R-:W-:Y:S01]  /*6850*/  FMUL R49, R49, R100.reuse ;  /* 0x0000006431317220 */ /* 0x080fe20000400000 */
[----:B------:R-:W-:Y:S01]  /*6860*/  F2FP.TF32.F32.PACK_B R33, R33 ;  /* 0x00000021ff21723e */ /* 0x000fe200024050ff */
[----:B------:R1:W-:Y:S01]  /*6870*/  @P0 STG.E desc[UR36][R6.64+0x20], R13 ;  /* 0x0000200d06000986 */ /* 0x0003e2000c101924 */
[C---:B------:R-:W-:Y:S01]  /*6880*/  ISETP.GT.AND P0, PT, R0.reuse, RZ, P1 ;  /* 0x000000ff0000720c */ /* 0x040fe20000f04270 */
[-C--:B------:R-:W-:Y:S01]  /*6890*/  FMUL R51, R51, R100.reuse ;  /* 0x0000006433337220 */ /* 0x080fe20000400000 */
[C---:B------:R-:W-:Y:S01]  /*68a0*/  ISETP.GT.AND P1, PT, R0.reuse, 0x8, P1 ;  /* 0x000000080000780c */ /* 0x040fe20000f24270 */
[----:B------:R-:W-:Y:S01]  /*68b0*/  @P3 STG.E desc[UR36][R6.64+0x24], R31 ;  /* 0x0000241f06003986 */ /* 0x000fe2000c101924 */
[----:B------:R-:W-:Y:S01]  /*68c0*/  ISETP.GT.AND P3, PT, R0, RZ, P2 ;  /* 0x000000ff0000720c */ /* 0x000fe20001764270 */
[-C--:B0-----:R-:W-:Y:S01]  /*68d0*/  FMUL R9, R32, R100.reuse ;  /* 0x0000006420097220 */ /* 0x081fe20000400000 */
[----:B------:R-:W-:Y:S01]  /*68e0*/  ISETP.GT.AND P2, PT, R0, 0x8, P2 ;  /* 0x000000080000780c */ /* 0x000fe20001744270 */
[-C--:B------:R-:W-:Y:S01]  /*68f0*/  FMUL R53, R53, R100.reuse ;  /* 0x0000006435357220 */ /* 0x080fe20000400000 */
[----:B------:R-:W-:Y:S01]  /*6900*/  F2FP.TF32.F32.PACK_B R11, R11 ;  /* 0x0000000bff0b723e */ /* 0x000fe200024050ff */
[-C--:B------:R-:W-:Y:S01]  /*6910*/  FMUL R55, R55, R100.reuse ;  /* 0x0000006437377220 */ /* 0x080fe20000400000 */
[----:B------:R-:W-:Y:S01]  /*6920*/  F2FP.TF32.F32.PACK_B R9, R9 ;  /* 0x00000009ff09723e */ /* 0x000fe200024050ff */
[-C--:B-1----:R-:W-:Y:S01]  /*6930*/  FMUL R13, R38, R100.reuse ;  /* 0x00000064260d7220 */ /* 0x082fe20000400000 */
[----:B------:R-:W-:Y:S01]  /*6940*/  F2FP.TF32.F32.PACK_B R35, R35 ;  /* 0x00000023ff23723e */ /* 0x000fe200024050ff */
[-C--:B------:R-:W-:Y:S01]  /*6950*/  FMUL R57, R57, R100.reuse ;  /* 0x0000006439397220 */ /* 0x080fe20000400000 */
[----:B------:R-:W-:Y:S01]  /*6960*/  F2FP.TF32.F32.PACK_B R37, R37 ;  /* 0x00000025ff25723e */ /* 0x000fe200024050ff */
[----:B------:R0:W-:Y:S01]  /*6970*/  @P0 STG.E desc[UR36][R4.64+0x40], R9 ;  /* 0x0000400904000986 */ /* 0x0001e2000c101924 */
[----:B------:R-:W-:Y:S01]  /*6980*/  ISETP.GT.AND P0, PT, R3, 0x18, PT ;  /* 0x000000180300780c */ /* 0x000fe20003f04270 */
[-C--:B------:R-:W-:Y:S01]  /*6990*/  FMUL R59, R59, R100.reuse ;  /* 0x000000643b3b7220 */ /* 0x080fe20000400000 */
[----:B------:R-:W-:Y:S01]  /*69a0*/  F2FP.TF32.F32.PACK_B R13, R13 ;  /* 0x0000000dff0d723e */ /* 0x000fe200024050ff */
        /* <DEDUP_REMOVED lines=58> */
[----:B0-----:R-:W-:Y:S01]  /*6d50*/  FMUL R9, R44, R100 ;  /* 0x000000642c097220 */ /* 0x001fe20000400000 */
[----:B------:R-:W-:-:S02]  /*6d60*/  ISETP.GT.AND P3, PT, R0, 0x8, P3 ;  /* 0x000000080000780c */ /* 0x000fc40001f64270 */
[----:B------:R-:W-:Y:S02]  /*6d70*/  F2FP.TF32.F32.PACK_B R57, R57 ;  /* 0x00000039ff39723e */ /* 0x000fe400024050ff */
[----:B------:R-:W-:Y:S01]  /*6d80*/  F2FP.TF32.F32.PACK_B R9, R9 ;  /* 0x00000009ff09723e */ /* 0x000fe200024050ff */
[----:B-1----:R-:W-:Y:S01]  /*6d90*/  FMUL R11, R50, R100 ;  /* 0x00000064320b7220 */ /* 0x002fe20000400000 */
[----:B------:R-:W-:Y:S02]  /*6da0*/  F2FP.TF32.F32.PACK_B R59, R59 ;  /* 0x0000003bff3b723e */ /* 0x000fe400024050ff */
[----:B------:R-:W-:Y:S01]  /*6db0*/  F2FP.TF32.F32.PACK_B R61, R61 ;  /* 0x0000003dff3d723e */ /* 0x000fe200024050ff */
[----:B------:R0:W-:Y:S01]  /*6dc0*/  @P1 STG.E desc[UR36][R4.64+0xa0], R9 ;  /* 0x0000a00904001986 */ /* 0x0001e2000c101924 */
[----:B------:R-:W-:Y:S02]  /*6dd0*/  ISETP.GT.AND P1, PT, R3, 0x30, PT ;  /* 0x000000300300780c */ /* 0x000fe40003f24270 */
[----:B------:R-:W-:Y:S01]  /*6de0*/  F2FP.TF32.F32.PACK_B R11, R11 ;  /* 0x0000000bff0b723e */ /* 0x000fe200024050ff */
[----:B------:R-:W-:Y:S01]  /*6df0*/  @P2 STG.E desc[UR36][R4.64+0xa4], R45 ;  /* 0x0000a42d04002986 */ /* 0x000fe2000c101924 */
[----:B------:R-:W-:-:S02]  /*6e00*/  ISETP.GT.AND P2, PT, R0, RZ, P1 ;  /* 0x000000ff0000720c */ /* 0x000fc40000f44270 */
[C---:B------:R-:W-:Y:S01]  /*6e10*/  ISETP.GT.AND P1, PT, R0.reuse, 0x8, P1 ;  /* 0x000000080000780c */ /* 0x040fe20000f24270 */
[----:B------:R1:W-:Y:S01]  /*6e20*/  @P0 STG.E desc[UR36][R6.64+0xa0], R13 ;  /* 0x0000a00d06000986 */ /* 0x0003e2000c101924 */
[----:B------:R-:W-:Y:S02]  /*6e30*/  ISETP.GT.AND P0, PT, R3, 0x31, PT ;  /* 0x000000310300780c */ /* 0x000fe40003f04270 */
[----:B------:R-:W-:Y:S01]  /*6e40*/  F2FP.TF32.F32.PACK_B R63, R63 ;  /* 0x0000003fff3f723e */ /* 0x000fe200024050ff */
[----:B------:R-:W-:Y:S01]  /*6e50*/  @P3 STG.E desc[UR36][R6.64+0xa4], R47 ;  /* 0x0000a42f06003986 */ /* 0x000fe2000c101924 */
[----:B------:R-:W-:Y:S01]  /*6e60*/  ISETP.GT.AND P3, PT, R0, RZ, P0 ;  /* 0x000000ff0000720c */ /* 0x000fe20000764270 */
[----:B0-----:R-:W-:Y:S01]  /*6e70*/  FMUL R9, R48, R100 ;  /* 0x0000006430097220 */ /* 0x001fe20000400000 */
[----:B------:R-:W-:Y:S02]  /*6e80*/  ISETP.GT.AND P0, PT, R0, 0x8, P0 ;  /* 0x000000080000780c */ /* 0x000fe40000704270 */
[----:B------:R-:W-:-:S02]  /*6e90*/  F2FP.TF32.F32.PACK_B R65, R65 ;  /* 0x00000041ff41723e */ /* 0x000fc400024050ff */
        /* <DEDUP_REMOVED lines=23> */
[----:B------:R-:W-:Y:S02]  /*7010*/  F2FP.TF32.F32.PACK_B R11, R11 ;  /* 0x0000000bff0b723e */ /* 0x000fe400024050ff */
[----:B------:R-:W-:Y:S01]  /*7020*/  F2FP.TF32.F32.PACK_B R79, R79 ;  /* 0x0000004fff4f723e */ /* 0x000fe200024050ff */
[----:B------:R-:W-:Y:S01]  /*7030*/  @P0 STG.E desc[UR36][R4.64+0xe4], R53 ;  /* 0x0000e43504000986 */ /* 0x000fe2000c101924 */
[----:B------:R-:W-:-:S02]  /*7040*/  ISETP.GT.AND P0, PT, R3, 0x40, PT ;  /* 0x000000400300780c */ /* 0x000fc40003f04270 */
[----:B------:R-:W-:Y:S01]  /*7050*/  F2FP.TF32.F32.PACK_B R81, R81 ;  /* 0x00000051ff51723e */ /* 0x000fe200024050ff */
[----:B------:R1:W-:Y:S01]  /*7060*/  @P2 STG.E desc[UR36][R6.64+0xe0], R13 ;  /* 0x0000e00d06002986 */ /* 0x0003e2000c101924 */
[----:B------:R-:W-:Y:S02]  /*7070*/  ISETP.GT.AND P2, PT, R3, 0x41, PT ;  /* 0x000000410300780c */ /* 0x000fe40003f44270 */
[C---:B------:R-:W-:Y:S01]  /*7080*/  ISETP.GT.AND P3, PT, R0.reuse, RZ, P0 ;  /* 0x000000ff0000720c */ /* 0x040fe20000764270 */
[----:B------:R-:W-:Y:S01]  /*7090*/  @P1 STG.E desc[UR36][R6.64+0xe4], R55 ;  /* 0x0000e43706001986 */ /* 0x000fe2000c101924 */
[----:B------:R-:W-:Y:S01]  /*70a0*/  ISETP.GT.AND P1, PT, R0, RZ, P2 ;  /* 0x000000ff0000720c */ /* 0x000fe20001724270 */
[----:B0-----:R-:W-:Y:S01]  /*70b0*/  FMUL R9, R56, R100 ;  /* 0x0000006438097220 */ /* 0x001fe20000400000 */
[C---:B------:R-:W-:Y:S02]  /*70c0*/  ISETP.GT.AND P0, PT, R0.reuse, 0x8, P0 ;  /* 0x000000080000780c */ /* 0x040fe40000704270 */
[----:B------:R-:W-:-:S02]  /*70d0*/  ISETP.GT.AND P2, PT, R0, 0x8, P2 ;  /* 0x000000080000780c */ /* 0x000fc40001744270 */
        /* <DEDUP_REMOVED lines=8> */
[----:B------:R-:W-:-:S03]  /*7160*/  ISETP.GT.AND P1, PT, R3, 0x48, PT ;  /* 0x000000480300780c */ /* 0x000fc60003f24270 */
[----:B------:R1:W-:Y:S01]  /*7170*/  @P0 STG.E desc[UR36][R6.64+0x100], R11 ;  /* 0x0001000b06000986 */ /* 0x0003e2000c101924 */
[----:B------:R-:W-:Y:S02]  /*7180*/  ISETP.GT.AND P0, PT, R3, 0x49, PT ;  /* 0x000000490300780c */ /* 0x000fe40003f04270 */
[C---:B------:R-:W-:Y:S01]  /*7190*/  ISETP.GT.AND P3, PT, R0.reuse, RZ, P1 ;  /* 0x000000ff0000720c */ /* 0x040fe20000f64270 */
[----:B------:R-:W-:Y:S01]  /*71a0*/  @P2 STG.E desc[UR36][R6.64+0x104], R59 ;  /* 0x0001043b06002986 */ /* 0x000fe2000c101924 */
[----:B------:R-:W-:Y:S01]  /*71b0*/  ISETP.GT.AND P2, PT, R0, RZ, P0 ;  /* 0x000000ff0000720c */ /* 0x000fe20000744270 */
[-C--:B0-----:R-:W-:Y:S01]  /*71c0*/  FMUL R9, R60, R100.reuse ;  /* 0x000000643c097220 */ /* 0x081fe20000400000 */
[C---:B------:R-:W-:Y:S02]  /*71d0*/  ISETP.GT.AND P1, PT, R0.reuse, 0x8, P1 ;  /* 0x000000080000780c */ /* 0x040fe40000f24270 */
[----:B------:R-:W-:Y:S02]  /*71e0*/  ISETP.GT.AND P0, PT, R0, 0x8, P0 ;  /* 0x000000080000780c */ /* 0x000fe40000704270 */
[----:B------:R-:W-:Y:S01]  /*71f0*/  F2FP.TF32.F32.PACK_B R9, R9 ;  /* 0x00000009ff09723e */ /* 0x000fe200024050ff */
[----:B-1----:R-:W-:-:S04]  /*7200*/  FMUL R11, R66, R100 ;  /* 0x00000064420b7220 */ /* 0x002fc80000400000 */
[----:B------:R0:W-:Y:S01]  /*7210*/  @P3 STG.E desc[UR36][R4.64+0x120], R9 ;  /* 0x0001200904003986 */ /* 0x0001e2000c101924 */
[----:B------:R-:W-:-:S03]  /*7220*/  F2FP.TF32.F32.PACK_B R11, R11 ;  /* 0x0000000bff0b723e */ /* 0x000fc600024050ff */
        /* <DEDUP_REMOVED lines=58> */
[----:B------:R-:W-:Y:S01]  /*75d0*/  @P2 STG.E desc[UR36][R6.64+0x1a0], R13 ;  /* 0x0001a00d06002986 */ /* 0x000fe2000c101924 */
[----:B------:R-:W-:Y:S02]  /*75e0*/  ISETP.GT.AND P2, PT, R3, 0x71, PT ;  /* 0x000000710300780c */ /* 0x000fe40003f44270 */
[C---:B------:R-:W-:Y:S01]  /*75f0*/  ISETP.GT.AND P3, PT, R0.reuse, RZ, P0 ;  /* 0x000000ff0000720c */ /* 0x040fe20000764270 */
[----:B------:R-:W-:Y:S01]  /*7600*/  @P1 STG.E desc[UR36][R6.64+0x1a4], R79 ;  /* 0x0001a44f06001986 */ /* 0x000fe2000c101924 */
[----:B------:R-:W-:Y:S01]  /*7610*/  ISETP.GT.AND P1, PT, R0, RZ, P2 ;  /* 0x000000ff0000720c */ /* 0x000fe20001724270 */
[----:B0-----:R-:W-:Y:S01]  /*7620*/  FMUL R9, R80, R100 ;  /* 0x0000006450097220 */ /* 0x001fe20000400000 */
[C---:B------:R-:W-:Y:S02]  /*7630*/  ISETP.GT.AND P0, PT, R0.reuse, 0x8, P0 ;  /* 0x000000080000780c */ /* 0x040fe40000704270 */
[----:B------:R-:W-:Y:S02]  /*7640*/  ISETP.GT.AND P2, PT, R0, 0x8, P2 ;  /* 0x000000080000780c */ /* 0x000fe40001744270 */
[----:B------:R-:W-:-:S05]  /*7650*/  F2FP.TF32.F32.PACK_B R9, R9 ;  /* 0x00000009ff09723e */ /* 0x000fca00024050ff */
[----:B------:R0:W-:Y:S01]  /*7660*/  @P3 STG.E desc[UR36][R4.64+0x1c0], R9 ;  /* 0x0001c00904003986 */ /* 0x0001e2000c101924 */
[----:B------:R-:W-:-:S03]  /*7670*/  ISETP.GT.AND P3, PT, R3, 0x78, PT ;  /* 0x000000780300780c */ /* 0x000fc60003f64270 */
[----:B------:R-:W-:Y:S01]  /*7680*/  @P1 STG.E desc[UR36][R4.64+0x1c4], R81 ;  /* 0x0001c45104001986 */ /* 0x000fe2000c101924 */
[----:B------:R-:W-:Y:S01]  /*7690*/  ISETP.GT.AND P1, PT, R3, 0x79, PT ;  /* 0x000000790300780c */ /* 0x000fe20003f24270 */
[-C--:B------:R-:W-:Y:S02]  /*76a0*/  FMUL R3, R84, R100.reuse ;  /* 0x0000006454037220 */ /* 0x080fe40000400000 */
[----:B------:R-:W-:Y:S01]  /*76b0*/  @P0 STG.E desc[UR36][R6.64+0x1c0], R11 ;  /* 0x0001c00b06000986 */ /* 0x000fe2000c101924 */
[C---:B------:R-:W-:Y:S02]  /*76c0*/  ISETP.GT.AND P0, PT, R0.reuse, RZ, P3 ;  /* 0x000000ff0000720c */ /* 0x040fe40001f04270 */
[C---:B------:R-:W-:Y:S01]  /*76d0*/  ISETP.GT.AND P3, PT, R0.reuse, 0x8, P3 ;  /* 0x000000080000780c */ /* 0x040fe20001f64270 */
[----:B------:R-:W-:Y:S01]  /*76e0*/  @P2 STG.E desc[UR36][R6.64+0x1c4], R83 ;  /* 0x0001c45306002986 */ /* 0x000fe2000c101924 */
[----:B------:R-:W-:Y:S01]  /*76f0*/  ISETP.GT.AND P2, PT, R0, RZ, P1 ;  /* 0x000000ff0000720c */ /* 0x000fe20000f44270 */
[----:B0-----:R-:W-:Y:S01]  /*7700*/  FMUL R9, R86, R100 ;  /* 0x0000006456097220 */ /* 0x001fe20000400000 */
[----:B------:R-:W-:-:S02]  /*7710*/  ISETP.GT.AND P1, PT, R0, 0x8, P1 ;  /* 0x000000080000780c */ /* 0x000fc40000f24270 */
[----:B------:R-:W-:Y:S02]  /*7720*/  F2FP.TF32.F32.PACK_B R3, R3 ;  /* 0x00000003ff03723e */ /* 0x000fe400024050ff */
[----:B------:R-:W-:-:S03]  /*7730*/  F2FP.TF32.F32.PACK_B R9, R9 ;  /* 0x00000009ff09723e */ /* 0x000fc600024050ff */
[----:B------:R-:W-:Y:S04]  /*7740*/  @P0 STG.E desc[UR36][R4.64+0x1e0], R3 ;  /* 0x0001e00304000986 */ /* 0x000fe8000c101924 */
[----:B------:R0:W-:Y:S02]  /*7750*/  @P2 STG.E desc[UR36][R4.64+0x1e4], R85 ;  /* 0x0001e45504002986 */ /* 0x0001e4000c101924 */
[----:B0-----:R-:W-:Y:S02]  /*7760*/  @P3 IMAD.MOV.U32 R4, RZ, RZ, R6 ;  /* 0x000000ffff043224 */ /* 0x001fe400078e0006 */
[----:B------:R-:W-:-:S05]  /*7770*/  @P3 IMAD.MOV.U32 R5, RZ, RZ, R7 ;  /* 0x000000ffff053224 */ /* 0x000fca00078e0007 */
[----:B------:R0:W-:Y:S04]  /*7780*/  @P3 STG.E desc[UR36][R4.64+0x1e0], R9 ;  /* 0x0001e00904003986 */ /* 0x0001e8000c101924 */
[----:B------:R0:W-:Y:S02]  /*7790*/  @P1 STG.E desc[UR36][R6.64+0x1e4], R87 ;  /* 0x0001e45706001986 */ /* 0x0001e4000c101924 */
.L_x_167:
[----:B------:R-:W-:Y:S05]  /*77a0*/  BSYNC B0 ;  /* 0x0000000000007941 */ /* 0x000fea0003800000 */
.L_x_41:
[----:B------:R-:W3:Y:S01]  /*77b0*/  LDL.LU R24, [R1+0x14] ;  /* 0x0000140001187983 */ /* 0x000ee20000300800 */
[----:B------:R-:W-:-:S03]  /*77c0*/  ULDC.64 UR4, c[0x0][0x650] ;  /* 0x0001940000047ab9 */ /* 0x000fc60000000a00 */
[----:B--2---:R-:W2:Y:S01]  /*77d0*/  LDL.LU R19, [R1+0x18] ;  /* 0x0000180001137983 */ /* 0x004ea20000300800 */
[----:B------:R-:W-:Y:S01]  /*77e0*/  PRMT R0, RZ, 0x7610, R0 ;  /* 0x00007610ff007816 */ /* 0x000fe20000000000 */
[----:B------:R-:W-:Y:S02]  /*77f0*/  IMAD.MOV.U32 R98, RZ, RZ, -0x1 ;  /* 0xffffffffff627424 */ /* 0x000fe400078e00ff */
[----:B------:R-:W-:Y:S01]  /*7800*/  IMAD.MOV.U32 R97, RZ, RZ, -0x1 ;  /* 0xffffffffff617424 */ /* 0x000fe200078e00ff */
[----:B--2---:R-:W-:-:S04]  /*7810*/  IADD3 R19, P0, R19, UR38, RZ ;  /* 0x0000002613137c10 */ /* 0x004fc8000ff1e0ff */
[----:B---3--:R-:W-:Y:S01]  /*7820*/  IADD3.X R24, R24, UR42, RZ, P0, !PT ;  /* 0x0000002a18187c10 */ /* 0x008fe200087fe4ff */
[----:B------:R2:W-:Y:S01]  /*7830*/  STL [R1+0x18], R19 ;  /* 0x0000181301007387 */ /* 0x0005e20000100800 */
[----:B------:R-:W-:-:S03]  /*7840*/  ISETP.GE.U32.AND P0, PT, R19, UR4, PT ;  /* 0x0000000413007c0c */ /* 0x000fc6000bf06070 */
[----:B------:R2:W-:Y:S01]  /*7850*/  STL [R1+0x14], R24 ;  /* 0x0000141801007387 */ /* 0x0005e20000100800 */
[----:B------:R-:W-:-:S13]  /*7860*/  ISETP.GE.U32.AND.EX P0, PT, R24, UR5, PT, P0 ;  /* 0x0000000518007c0c */ /* 0x000fda000bf06100 */
[----:B--2---:R-:W-:Y:S05]  /*7870*/  @P0 BRA `(.L_x_168) ;  /* 0x0000000400580947 */ /* 0x004fea0003800000 */
[----:B0---4-:R-:W0:Y:S01]  /*7880*/  LDC.64 R10, c[0x0][0x628] ;  /* 0x00018a00ff0a7b82 */ /* 0x011e220000000a00 */
[----:B-----5:R-:W2:Y:S01]  /*7890*/  S2R R17, SR_CTAID.X ;  /* 0x0000000000117919 */ /* 0x020ea20000002500 */
[----:B------:R-:W-:Y:S02]  /*78a0*/  IMAD.MOV.U32 R8, RZ, RZ, R19 ;  /* 0x000000ffff087224 */ /* 0x000fe400078e0013 */
[----:B------:R-:W-:Y:S01]  /*78b0*/  IMAD.MOV.U32 R9, RZ, RZ, R24 ;  /* 0x000000ffff097224 */ /* 0x000fe200078e0018 */
[----:B------:R-:W3:Y:S03]  /*78c0*/  S2R R18, SR_CTAID.Y ;  /* 0x0000000000127919 */ /* 0x000ee60000002600 */
[----:B------:R-:W4:Y:S08]  /*78d0*/  LDC R12, c[0x0][0x630] ;  /* 0x00018c00ff0c7b82 */ /* 0x000f300000000800 */
[----:B------:R-:W1:Y:S01]  /*78e0*/  LDC.64 R14, c[0x0][0x620] ;  /* 0x00018800ff0e7b82 */ /* 0x000e620000000a00 */
[----:B0-----:R-:W-:-:S04]  /*78f0*/  ISETP.NE.U32.AND P0, PT, R10, RZ, PT ;  /* 0x000000ff0a00720c */ /* 0x001fc80003f05070 */
[----:B------:R-:W-:-:S13]  /*7900*/  ISETP.NE.AND.EX P0, PT, R11, RZ, PT, P0 ;  /* 0x000000ff0b00720c */ /* 0x000fda0003f05300 */
[----:B-1234-:R-:W-:Y:S05]  /*7910*/  @!P0 BRA `(.L_x_169) ;  /* 0x0000000000288947 */ /* 0x01efea0003800000 */
        /* <DEDUP_REMOVED lines=10> */
.L_x_169:
[-CC-:B------:R-:W-:Y:S01]  /*79c0*/  SHF.R.U64 R97, R8, R12.reuse, R9.reuse ;  /* 0x0000000c08617219 */ /* 0x180fe20000001209 */
[----:B------:R-:W0:Y:S01]  /*79d0*/  LDC.64 R20, c[0x0][0x640] ;  /* 0x00019000ff147b82 */ /* 0x000e220000000a00 */
[----:B------:R-:W-:Y:S01]  /*79e0*/  SHF.R.U32.HI R0, RZ, R12, R9 ;  /* 0x0000000cff007219 */ /* 0x000fe20000011609 */
[----:B------:R-:W-:Y:S01]  /*79f0*/  IMAD.MOV.U32 R4, RZ, RZ, R19 ;  /* 0x000000ffff047224 */ /* 0x000fe200078e0013 */
[----:B------:R-:W-:Y:S01]  /*7a00*/  IADD3 R3, P0, RZ, -R97, RZ ;  /* 0x80000061ff037210 */ /* 0x000fe20007f1e0ff */
[----:B------:R-:W-:Y:S01]  /*7a10*/  ULDC UR4, c[0x0][0x150] ;  /* 0x0000540000047ab9 */ /* 0x000fe20000000800 */
[----:B------:R-:W-:-:S03]  /*7a20*/  I2FP.F32.U32 R7, R17 ;  /* 0x0000001100077245 */ /* 0x000fc60000201000 */
[----:B------:R-:W1:Y:S01]  /*7a30*/  LDC R6, c[0x0][0x618] ;  /* 0x00018600ff067b82 */ /* 0x000e620000000800 */
[----:B------:R-:W-:Y:S02]  /*7a40*/  IMAD.X R5, RZ, RZ, ~R0, P0 ;  /* 0x000000ffff057224 */ /* 0x000fe400000e0e00 */
[----:B------:R-:W-:Y:S01]  /*7a50*/  FMUL R7, R7, UR4 ;  /* 0x0000000407077c20 */ /* 0x000fe20008400000 */
[----:B------:R-:W-:Y:S01]  /*7a60*/  ULDC UR4, c[0x0][0x154] ;  /* 0x0000550000047ab9 */ /* 0x000fe20000000800 */
[-C--:B------:R-:W-:Y:S02]  /*7a70*/  IMAD R0, R5, R14.reuse, RZ ;  /* 0x0000000e05007224 */ /* 0x080fe400078e02ff */
[----:B------:R-:W-:Y:S01]  /*7a80*/  IMAD.MOV.U32 R5, RZ, RZ, R24 ;  /* 0x000000ffff057224 */ /* 0x000fe200078e0018 */
[----:B------:R-:W2:Y:S01]  /*7a90*/  LDC R12, c[0x0][0x608] ;  /* 0x00018200ff0c7b82 */ /* 0x000ea20000000800 */
[----:B------:R-:W3:Y:S01]  /*7aa0*/  F2I.U32.TRUNC.NTZ R7, R7 ;  /* 0x0000000700077305 */ /* 0x000ee2000020f000 */
[----:B------:R-:W-:-:S04]  /*7ab0*/  IMAD.WIDE.U32 R4, R3, R14, R4 ;  /* 0x0000000e03047225 */ /* 0x000fc800078e0004 */
[----:B------:R-:W-:Y:S02]  /*7ac0*/  IMAD R3, R3, R15, R0 ;  /* 0x0000000f03037224 */ /* 0x000fe400078e0200 */
[----:B------:R-:W4:Y:S01]  /*7ad0*/  LDC R9, c[0x0][0x658] ;  /* 0x00019600ff097b82 */ /* 0x000f220000000800 */
[----:B------:R-:W-:Y:S01]  /*7ae0*/  I2FP.F32.U32 R0, R18 ;  /* 0x0000001200007245 */ /* 0x000fe20000201000 */
[----:B------:R-:W-:Y:S01]  /*7af0*/  IMAD.IADD R3, R5, 0x1, R3 ;  /* 0x0000000105037824 */ /* 0x000fe200078e0203 */
[----:B0-----:R-:W-:-:S05]  /*7b00*/  ISETP.NE.U32.AND P0, PT, R20, RZ, PT ;  /* 0x000000ff1400720c */ /* 0x001fca0003f05070 */
[----:B------:R-:W0:Y:S01]  /*7b10*/  LDC R8, c[0x0][0x144] ;  /* 0x00005100ff087b82 */ /* 0x000e220000000800 */
[-C--:B-1----:R-:W-:Y:S01]  /*7b20*/  SHF.R.U64 R10, R4, R6.reuse, R3 ;  /* 0x00000006040a7219 */ /* 0x082fe20000001203 */
[----:B---3--:R-:W-:Y:S01]  /*7b30*/  IMAD.MOV R7, RZ, RZ, -R7 ;  /* 0x000000ffff077224 */ /* 0x008fe200078e0a07 */
[----:B------:R-:W-:Y:S01]  /*7b40*/  SHF.R.U32.HI R3, RZ, R6, R3 ;  /* 0x00000006ff037219 */ /* 0x000fe20000011603 */
[----:B------:R-:W-:Y:S01]  /*7b50*/  FMUL R6, R0, UR4 ;  /* 0x0000000400067c20 */ /* 0x000fe20008400000 */
[----:B------:R-:W-:-:S03]  /*7b60*/  ISETP.NE.AND.EX P0, PT, R21, RZ, PT, P0 ;  /* 0x000000ff1500720c */ /* 0x000fc60003f05300 */
[----:B------:R-:W1:Y:S01]  /*7b70*/  LDC R19, c[0x0][0x148] ;  /* 0x00005200ff137b82 */ /* 0x000e620000000800 */
[-CC-:B--2---:R-:W-:Y:S02]  /*7b80*/  SHF.R.U64 R13, R10, R12.reuse, R3.reuse ;  /* 0x0000000c0a0d7219 */ /* 0x184fe40000001203 */
[----:B------:R-:W-:Y:S02]  /*7b90*/  SHF.R.U32.HI R0, RZ, R12, R3 ;  /* 0x0000000cff007219 */ /* 0x000fe40000011603 */
[----:B------:R2:W3:Y:S03]  /*7ba0*/  F2I.U32.TRUNC.NTZ R12, R6 ;  /* 0x00000006000c7305 */ /* 0x0004e6000020f000 */
[----:B------:R-:W1:Y:S01]  /*7bb0*/  LDC R24, c[0x0][0x648] ;  /* 0x00019200ff187b82 */ /* 0x000e620000000800 */
[-CC-:B----4-:R-:W-:Y:S02]  /*7bc0*/  SHF.R.U64 R15, R13, R9.reuse, R0.reuse ;  /* 0x000000090d0f7219 */ /* 0x190fe40000001200 */
[----:B------:R-:W-:-:S03]  /*7bd0*/  SHF.R.U32.HI R5, RZ, R9, R0 ;  /* 0x00000009ff057219 */ /* 0x000fc60000011600 */
[----:B------:R-:W-:Y:S02]  /*7be0*/  IMAD.MOV.U32 R4, RZ, RZ, R15 ;  /* 0x000000ffff047224 */ /* 0x000fe400078e000f */
[----:B------:R-:W4:Y:S01]  /*7bf0*/  LDC R25, c[0x0][0x638] ;  /* 0x00018e00ff197b82 */ /* 0x000f220000000800 */
[----:B0-----:R-:W-:-:S07]  /*7c00*/  IMAD R14, R8, R7, R17 ;  /* 0x00000007080e7224 */ /* 0x001fce00078e0211 */
[----:B------:R-:W0:Y:S08]  /*7c10*/  LDC R99, c[0x0][0x610] ;  /* 0x00018400ff637b82 */ /* 0x000e300000000800 */
[----:B------:R-:W0:Y:S01]  /*7c20*/  LDC R26, c[0x0][0x600] ;  /* 0x00018000ff1a7b82 */ /* 0x000e220000000800 */
[----:B--23--:R-:W-:Y:S05]  /*7c30*/  @!P0 BRA `(.L_x_170) ;  /* 0x0000000000288947 */ /* 0x00cfea0003800000 */
[----:B------:R-:W2:Y:S02]  /*7c40*/  LDC R0, c[0x0][0x64c] ;  /* 0x00019300ff007b82 */ /* 0x000ea40000000800 */
[----:B--2---:R-:W-:-:S05]  /*7c50*/  IADD3 R3, P0, R15, R0, RZ ;  /* 0x000000000f037210 */ /* 0x004fca0007f1e0ff */
        /* <DEDUP_REMOVED lines=8> */
.L_x_170:
[----:B------:R-:W2:Y:S01]  /*7ce0*/  LDC R3, c[0x0][0x65c] ;  /* 0x00019700ff037b82 */ /* 0x000ea20000000800 */
[----:B-1----:R-:W-:Y:S01]  /*7cf0*/  SHF.R.U64 R0, R4, R24, R5 ;  /* 0x0000001804007219 */ /* 0x002fe20000001205 */
[----:B------:R-:W-:Y:S01]  /*7d00*/  IMAD.MOV R12, RZ, RZ, -R12 ;  /* 0x000000ffff0c7224 */ /* 0x000fe200078e0a0c */
[----:B------:R-:W-:-:S03]  /*7d10*/  LOP3.LUT R5, R10, R109, RZ, 0xc0, !PT ;  /* 0x0000006d0a057212 */ /* 0x000fc600078ec0ff */
[----:B------:R-:W-:Y:S01]  /*7d20*/  IMAD.MOV R4, RZ, RZ, -R0 ;  /* 0x000000ffff047224 */ /* 0x000fe200078e0a00 */
[----:B--2---:R-:W-:Y:S02]  /*7d30*/  ISETP.NE.AND P0, PT, R3, 0x1, PT ;  /* 0x000000010300780c */ /* 0x004fe40003f05270 */
[----:B------:R-:W-:-:S05]  /*7d40*/  LOP3.LUT R3, R13, R110, RZ, 0xc0, !PT ;  /* 0x0000006e0d037212 */ /* 0x000fca00078ec0ff */
[----:B------:R-:W-:Y:S02]  /*7d50*/  IMAD R3, R106, R0, R3 ;  /* 0x000000006a037224 */ /* 0x000fe400078e0203 */
[----:B----4-:R-:W-:-:S04]  /*7d60*/  IMAD R0, R4, R25, R15 ;  /* 0x0000001904007224 */ /* 0x010fc800078e020f */
[----:B------:R-:W-:Y:S02]  /*7d70*/  @P0 IMAD R14, R19, R12, R18 ;  /* 0x0000000c130e0224 */ /* 0x000fe400078e0212 */
[----:B0-----:R-:W-:Y:S02]  /*7d80*/  IMAD R4, R0, R26, R5 ;  /* 0x0000001a00047224 */ /* 0x001fe400078e0205 */
[----:B------:R-:W-:Y:S02]  /*7d90*/  IMAD R99, R3, R99, R14 ;  /* 0x0000006303637224 */ /* 0x000fe400078e020e */
[----:B------:R-:W-:-:S03]  /*7da0*/  IMAD.MOV.U32 R3, RZ, RZ, 0x1 ;  /* 0x00000001ff037424 */ /* 0x000fc600078e00ff */
[----:B------:R-:W-:Y:S02]  /*7db0*/  SEL R98, R4, R99, !P0 ;  /* 0x0000006304627207 */ /* 0x000fe40004000000 */
[----:B------:R-:W-:Y:S02]  /*7dc0*/  PRMT R0, R3, 0x7610, R0 ;  /* 0x0000761003007816 */ /* 0x000fe40000000000 */
[----:B------:R-:W-:-:S07]  /*7dd0*/  SEL R99, R99, R4, !P0 ;  /* 0x0000000463637207 */ /* 0x000fce0004000000 */
.L_x_168:
[----:B------:R-:W-:Y:S01]  /*7de0*/  UIMAD.WIDE.U32 UR4, UR41, 0x24924925, URZ ;  /* 0x24924925290478a5 */ /* 0x000fe2000f8e003f */
[----:B------:R-:W-:-:S03]  /*7df0*/  LOP3.LUT P0, RZ, R0, 0xff, RZ, 0xc0, !PT ;  /* 0x000000ff00ff7812 */ /* 0x000fc6000780c0ff */
[----:B------:R-:W-:-:S04]  /*7e00*/  UIADD3 UR4, UR41, -UR5, URZ ;  /* 0x8000000529047290 */ /* 0x000fc8000fffe03f */
[----:B------:R-:W-:-:S04]  /*7e10*/  ULEA.HI UR4, UR4, UR5, URZ, 0x1f ;  /* 0x0000000504047291 */ /* 0x000fc8000f8ff83f */
[----:B------:R-:W-:-:S04]  /*7e20*/  USHF.R.U32.HI UR4, URZ, 0x2, UR4 ;  /* 0x000000023f047899 */ /* 0x000fc80008011604 */
[----:B------:R-:W-:Y:S01]  /*7e30*/  UIMAD UR41, UR4, -0x7, UR41 ;  /* 0xfffffff9042978a4 */ /* 0x000fe2000f8e0229 */
[----:B------:R-:W-:Y:S11]  /*7e40*/  @P0 BRA `(.L_x_171) ;  /* 0xffffff9400500947 */ /* 0x000ff6000383ffff */
[----:B------:R-:W-:Y:S05]  /*7e50*/  EXIT ;  /* 0x000000000000794d */ /* 0x000fea0003800000 */
.L_x_3:
[----:B0-----:R-:W2:Y:S04]  /*7e60*/  LDL R19, [R1+0x18] ;  /* 0x0000180001137983 */ /* 0x001ea80000100800 */
[----:B------:R-:W3:Y:S01]  /*7e70*/  LDL R20, [R1+0x14] ;  /* 0x0000140001147983 */ /* 0x000ee20000100800 */
[----:B------:R-:W-:Y:S01]  /*7e80*/  IMAD.MOV.U32 R7, RZ, RZ, -0x1 ;  /* 0xffffffffff077424 */ /* 0x000fe200078e00ff */
[----:B------:R-:W-:-:S04]  /*7e90*/  ULDC.64 UR4, c[0x0][0x650] ;  /* 0x0001940000047ab9 */ /* 0x000fc80000000a00 */
[----:B------:R0:W-:Y:S01]  /*7ea0*/  STL [R1+0x4], R7 ;  /* 0x0000040701007387 */ /* 0x0001e20000100800 */
[----:B------:R-:W-:Y:S01]  /*7eb0*/  PRMT R6, RZ, 0x7610, R6 ;  /* 0x00007610ff067816 */ /* 0x000fe20000000006 */
[----:B------:R-:W-:Y:S02]  /*7ec0*/  IMAD.MOV.U32 R17, RZ, RZ, -0x1 ;  /* 0xffffffffff117424 */ /* 0x000fe400078e00ff */
[----:B------:R-:W-:Y:S01]  /*7ed0*/  IMAD.MOV.U32 R16, RZ, RZ, -0x1 ;  /* 0xffffffffff107424 */ /* 0x000fe200078e00ff */
[----:B--2---:R-:W-:-:S04]  /*7ee0*/  ISETP.GE.U32.AND P0, PT, R19, UR4, PT ;  /* 0x0000000413007c0c */ /* 0x004fc8000bf06070 */
[----:B---3--:R-:W-:-:S13]  /*7ef0*/  ISETP.GE.U32.AND.EX P0, PT, R20, UR5, PT, P0 ;  /* 0x0000000514007c0c */ /* 0x008fda000bf06100 */
[----:B0-----:R-:W-:Y:S05]  /*7f00*/  @P0 BRA `(.L_x_172) ;  /* 0x0000000400680947 */ /* 0x001fea0003800000 */
[----:B------:R-:W0:Y:S01]  /*7f10*/  LDC.64 R12, c[0x0][0x628] ;  /* 0x00018a00ff0c7b82 */ /* 0x000e220000000a00 */
[----:B------:R-:W-:Y:S02]  /*7f20*/  IMAD.MOV.U32 R10, RZ, RZ, R19 ;  /* 0x000000ffff0a7224 */ /* 0x000fe400078e0013 */
[----:B------:R-:W-:-:S05]  /*7f30*/  IMAD.MOV.U32 R11, RZ, RZ, R20 ;  /* 0x000000ffff0b7224 */ /* 0x000fca00078e0014 */
[----:B------:R-:W1:Y:S08]  /*7f40*/  LDC R14, c[0x0][0x630] ;  /* 0x00018c00ff0e7b82 */ /* 0x000e700000000800 */
[----:B------:R-:W2:Y:S01]  /*7f50*/  LDC.64 R16, c[0x0][0x620] ;  /* 0x00018800ff107b82 */ /* 0x000ea20000000a00 */
[----:B0-----:R-:W-:-:S04]  /*7f60*/  ISETP.NE.U32.AND P0, PT, R12, RZ, PT ;  /* 0x000000ff0c00720c */ /* 0x001fc80003f05070 */
[----:B------:R-:W-:-:S13]  /*7f70*/  ISETP.NE.AND.EX P0, PT, R13, RZ, PT, P0 ;  /* 0x000000ff0d00720c */ /* 0x000fda0003f05300 */
[----:B-12---:R-:W-:Y:S05]  /*7f80*/  @!P0 BRA `(.L_x_173) ;  /* 0x0000000000288947 */ /* 0x006fea0003800000 */
        /* <DEDUP_REMOVED lines=10> */
.L_x_173:
[--C-:B------:R-:W-:Y:S01]  /*8030*/  SHF.R.U64 R12, R10, R14, R11.reuse ;  /* 0x0000000e0a0c7219 */ /* 0x100fe2000000120b */
[----:B------:R-:W-:Y:S01]  /*8040*/  IMAD.MOV.U32 R7, RZ, RZ, R20 ;  /* 0x000000ffff077224 */ /* 0x000fe200078e0014 */
[----:B------:R-:W-:Y:S01]  /*8050*/  I2FP.F32.U32 R8, R4 ;  /* 0x0000000400087245 */ /* 0x000fe20000201000 */
[----:B------:R-:W0:Y:S01]  /*8060*/  LDC R18, c[0x0][0x618] ;  /* 0x00018600ff127b82 */ /* 0x000e220000000800 */
[----:B------:R-:W-:Y:S01]  /*8070*/  SHF.R.U32.HI R5, RZ, R14, R11 ;  /* 0x0000000eff057219 */ /* 0x000fe2000001160b */
[----:B------:R-:W-:Y:S01]  /*8080*/  ULDC UR4, c[0x0][0x150] ;  /* 0x0000540000047ab9 */ /* 0x000fe20000000800 */
[----:B------:R-:W-:Y:S01]  /*8090*/  IADD3 R9, P0, RZ, -R12, RZ ;  /* 0x8000000cff097210 */ /* 0x000fe20007f1e0ff */
[----:B------:R-:W-:Y:S01]  /*80a0*/  FMUL R11, R8, UR4 ;  /* 0x00000004080b7c20 */ /* 0x000fe20008400000 */
[----:B------:R-:W-:Y:S01]  /*80b0*/  IMAD.MOV.U32 R6, RZ, RZ, R19 ;  /* 0x000000ffff067224 */ /* 0x000fe200078e0013 */
[----:B------:R-:W-:Y:S02]  /*80c0*/  ULDC UR4, c[0x0][0x154] ;  /* 0x0000550000047ab9 */ /* 0x000fe40000000800 */
[----:B------:R-:W1:Y:S01]  /*80d0*/  LDC.64 R20, c[0x0][0x640] ;  /* 0x00019000ff147b82 */ /* 0x000e620000000a00 */
[----:B------:R-:W-:Y:S01]  /*80e0*/  IMAD.X R5, RZ, RZ, ~R5, P0 ;  /* 0x000000ffff057224 */ /* 0x000fe200000e0e05 */
[----:B------:R-:W2:Y:S01]  /*80f0*/  F2I.U32.TRUNC.NTZ R11, R11 ;  /* 0x0000000b000b7305 */ /* 0x000ea2000020f000 */
[----:B------:R-:W-:-:S04]  /*8100*/  IMAD.WIDE.U32 R6, R9, R16, R6 ;  /* 0x0000001009067225 */ /* 0x000fc800078e0006 */
[----:B------:R-:W-:Y:S01]  /*8110*/  IMAD R8, R5, R16, RZ ;  /* 0x0000001005087224 */ /* 0x000fe200078e02ff */
[----:B------:R-:W3:Y:S03]  /*8120*/  LDC R13, c[0x0][0x144] ;  /* 0x00005100ff0d7b82 */ /* 0x000ee60000000800 */
[----:B------:R-:W-:Y:S02]  /*8130*/  IMAD R5, R9, R17, R8 ;  /* 0x0000001109057224 */ /* 0x000fe400078e0208 */
[----:B------:R-:W-:Y:S02]  /*8140*/  IMAD.MOV.U32 R8, RZ, RZ, -0x1 ;  /* 0xffffffffff087424 */ /* 0x000fe400078e00ff */
[----:B------:R-:W-:Y:S01]  /*8150*/  IMAD.IADD R5, R7, 0x1, R5 ;  /* 0x0000000107057824 */ /* 0x000fe200078e0205 */
[----:B------:R-:W4:Y:S01]  /*8160*/  LDC R14, c[0x0][0x608] ;  /* 0x00018200ff0e7b82 */ /* 0x000f220000000800 */
[----:B------:R-:W-:-:S03]  /*8170*/  I2FP.F32.U32 R7, R3 ;  /* 0x0000000300077245 */ /* 0x000fc60000201000 */
[-C--:B0-----:R-:W-:Y:S01]  /*8180*/  SHF.R.U64 R10, R6, R18.reuse, R5 ;  /* 0x00000012060a7219 */ /* 0x081fe20000001205 */
[----:B--2---:R-:W-:Y:S01]  /*8190*/  IMAD.MOV R6, RZ, RZ, -R11 ;  /* 0x000000ffff067224 */ /* 0x004fe200078e0a0b */
[----:B------:R-:W-:Y:S01]  /*81a0*/  SHF.R.U32.HI R5, RZ, R18, R5 ;  /* 0x00000012ff057219 */ /* 0x000fe20000011605 */
[----:B------:R-:W-:Y:S01]  /*81b0*/  FMUL R7, R7, UR4 ;  /* 0x0000000407077c20 */ /* 0x000fe20008400000 */
[----:B------:R-:W0:Y:S01]  /*81c0*/  LDC R9, c[0x0][0x658] ;  /* 0x00019600ff097b82 */ /* 0x000e220000000800 */
[----:B-1----:R-:W-:-:S04]  /*81d0*/  ISETP.NE.U32.AND P0, PT, R20, RZ, PT ;  /* 0x000000ff1400720c */ /* 0x002fc80003f05070 */
[----:B------:R-:W-:-:S03]  /*81e0*/  ISETP.NE.AND.EX P0, PT, R21, RZ, PT, P0 ;  /* 0x000000ff1500720c */ /* 0x000fc60003f05300 */
[----:B------:R-:W1:Y:S01]  /*81f0*/  LDC R16, c[0x0][0x148] ;  /* 0x00005200ff107b82 */ /* 0x000e620000000800 */
[----:B---3--:R-:W-:Y:S02]  /*8200*/  IMAD R17, R13, R6, R4 ;  /* 0x000000060d117224 */ /* 0x008fe400078e0204 */
[----:B------:R-:W-:-:S05]  /*8210*/  IMAD.MOV.U32 R6, RZ, RZ, 0x1 ;  /* 0x00000001ff067424 */ /* 0x000fca00078e00ff */
[----:B------:R-:W2:Y:S01]  /*8220*/  LDC R19, c[0x0][0x600] ;  /* 0x00018000ff137b82 */ /* 0x000ea20000000800 */
[-CC-:B----4-:R-:W-:Y:S02]  /*8230*/  SHF.R.U64 R13, R10, R14.reuse, R5.reuse ;  /* 0x0000000e0a0d7219 */ /* 0x190fe40000001205 */
[----:B------:R-:W-:Y:S02]  /*8240*/  SHF.R.U32.HI R4, RZ, R14, R5 ;  /* 0x0000000eff047219 */ /* 0x000fe40000011605 */
[----:B------:R3:W4:Y:S03]  /*8250*/  F2I.U32.TRUNC.NTZ R14, R7 ;  /* 0x00000007000e7305 */ /* 0x000726000020f000 */
[----:B------:R-:W1:Y:S01]  /*8260*/  LDC R22, c[0x0][0x648] ;  /* 0x00019200ff167b82 */ /* 0x000e620000000800 */
[-C--:B0-----:R-:W-:Y:S02]  /*8270*/  SHF.R.U64 R15, R13, R9.reuse, R4 ;  /* 0x000000090d0f7219 */ /* 0x081fe40000001204 */
[----:B------:R-:W-:-:S02]  /*8280*/  SHF.L.U32 R8, R8, R9, RZ ;  /* 0x0000000908087219 */ /* 0x000fc400000006ff */
[-C--:B------:R-:W-:Y:S01]  /*8290*/  SHF.R.U32.HI R5, RZ, R9.reuse, R4 ;  /* 0x00000009ff057219 */ /* 0x080fe20000011604 */
[----:B------:R-:W-:Y:S01]  /*82a0*/  IMAD.MOV.U32 R4, RZ, RZ, R15 ;  /* 0x000000ffff047224 */ /* 0x000fe200078e000f */
[----:B------:R-:W-:Y:S01]  /*82b0*/  SHF.L.U32 R18, R6, R9, RZ ;  /* 0x0000000906127219 */ /* 0x000fe200000006ff */
[----:B------:R-:W0:Y:S01]  /*82c0*/  LDC R23, c[0x0][0x638] ;  /* 0x00018e00ff177b82 */ /* 0x000e220000000800 */
[----:B------:R-:W-:-:S07]  /*82d0*/  LOP3.LUT R24, RZ, R8, RZ, 0x33, !PT ;  /* 0x00000008ff187212 */ /* 0x000fce00078e33ff */
[----:B------:R-:W0:Y:S01]  /*82e0*/  LDC R25, c[0x0][0x610] ;  /* 0x00018400ff197b82 */ /* 0x000e220000000800 */
[----:B---34-:R-:W-:Y:S05]  /*82f0*/  @!P0 BRA `(.L_x_174) ;  /* 0x0000000000288947 */ /* 0x018fea0003800000 */
[----:B------:R-:W3:Y:S02]  /*8300*/  LDC R4, c[0x0][0x64c] ;  /* 0x00019300ff047b82 */ /* 0x000ee40000000800 */
[----:B---3--:R-:W-:-:S05]  /*8310*/  IADD3 R9, P0, R15, R4, RZ ;  /* 0x000000040f097210 */ /* 0x008fca0007f1e0ff */
        /* <DEDUP_REMOVED lines=8> */
.L_x_174:
[----:B------:R-:W3:Y:S01]  /*83a0*/  LDC R6, c[0x0][0x65c] ;  /* 0x00019700ff067b82 */ /* 0x000ee20000000800 */
[----:B------:R4:W-:Y:S01]  /*83b0*/  STL [R1+0x4], R12 ;  /* 0x0000040c01007387 */ /* 0x0009e20000100800 */
[----:B-1----:R-:W-:Y:S01]  /*83c0*/  SHF.R.U64 R5, R4, R22, R5 ;  /* 0x0000001604057219 */ /* 0x002fe20000001205 */
[----:B--2---:R-:W-:Y:S01]  /*83d0*/  VIADD R7, R19, 0xffffffff ;  /* 0xffffffff13077836 */ /* 0x004fe20000000000 */
[----:B------:R-:W-:Y:S01]  /*83e0*/  LOP3.LUT R4, R13, R24, RZ, 0xc0, !PT ;  /* 0x000000180d047212 */ /* 0x000fe200078ec0ff */
[----:B------:R-:W-:-:S03]  /*83f0*/  IMAD.MOV R14, RZ, RZ, -R14 ;  /* 0x000000ffff0e7224 */ /* 0x000fc600078e0a0e */
[----:B------:R-:W-:Y:S01]  /*8400*/  LOP3.LUT R10, R10, R7, RZ, 0xc0, !PT ;  /* 0x000000070a0a7212 */ /* 0x000fe200078ec0ff */
[----:B------:R-:W-:Y:S01]  /*8410*/  IMAD R4, R18, R5, R4 ;  /* 0x0000000512047224 */ /* 0x000fe200078e0204 */
[----:B---3--:R-:W-:Y:S01]  /*8420*/  ISETP.NE.AND P0, PT, R6, 0x1, PT ;  /* 0x000000010600780c */ /* 0x008fe20003f05270 */
[----:B------:R-:W-:-:S12]  /*8430*/  IMAD.MOV R6, RZ, RZ, -R5 ;  /* 0x000000ffff067224 */ /* 0x000fd800078e0a05 */
[----:B------:R-:W-:Y:S02]  /*8440*/  @P0 IMAD R17, R16, R14, R3 ;  /* 0x0000000e10110224 */ /* 0x000fe400078e0203 */
[----:B0-----:R-:W-:Y:S02]  /*8450*/  IMAD R3, R6, R23, R15 ;  /* 0x0000001706037224 */ /* 0x001fe400078e020f */
[----:B------:R-:W-:Y:S02]  /*8460*/  IMAD R17, R4, R25, R17 ;  /* 0x0000001904117224 */ /* 0x000fe400078e0211 */
[----:B------:R-:W-:Y:S02]  /*8470*/  IMAD R4, R3, R19, R10 ;  /* 0x0000001303047224 */ /* 0x000fe400078e020a */
[----:B------:R-:W-:-:S03]  /*8480*/  IMAD.MOV.U32 R6, RZ, RZ, 0x1 ;  /* 0x00000001ff067424 */ /* 0x000fc600078e00ff */
[----:B------:R-:W-:Y:S02]  /*8490*/  SEL R16, R4, R17, !P0 ;  /* 0x0000001104107207 */ /* 0x000fe40004000000 */
[----:B----4-:R-:W-:-:S07]  /*84a0*/  SEL R17, R17, R4, !P0 ;  /* 0x0000000411117207 */ /* 0x010fce0004000000 */
.L_x_172:
[----:B------:R-:W-:-:S08]  /*84b0*/  NOP ;  /* 0x0000000000007918 */ /* 0x000fd00000000000 */
[----:B------:R-:W0:-:S00]  /*84c0*/  USETMAXREG.DEALLOC.CTAPOOL 0x28 ;  /* 0x00000028000079c8 */ /* 0x000e0000080e0500 */
[----:B0-----:R-:W-:-:S13]  /*84d0*/  ISETP.NE.AND P0, PT, R0, RZ, PT ;  /* 0x000000ff0000720c */ /* 0x001fda0003f05270 */
[----:B------:R-:W-:Y:S05]  /*84e0*/  @P0 EXIT ;  /* 0x000000000000094d */ /* 0x000fea0003800000 */
[----:B------:R-:W-:Y:S01]  /*84f0*/  IMAD.MOV.U32 R0, RZ, RZ, 0x1 ;  /* 0x00000001ff007424 */ /* 0x000fe200078e00ff */
[----:B------:R0:W-:Y:S01]  /*8500*/  STL [R1+0x28], RZ ;  /* 0x000028ff01007387 */ /* 0x0001e20000100800 */
[----:B------:R-:W-:-:S03]  /*8510*/  LOP3.LUT P0, RZ, R6, 0xff, RZ, 0xc0, !PT ;  /* 0x000000ff06ff7812 */ /* 0x000fc6000780c0ff */
[----:B------:R0:W-:Y:S10]  /*8520*/  STL [R1+0x1c], R0 ;  /* 0x00001c0001007387 */ /* 0x0001f40000100800 */
[----:B0-----:R-:W-:Y:S05]  /*8530*/  @!P0 BRA `(.L_x_175) ;  /* 0x0000001c00608947 */ /* 0x001fea0003800000 */
[----:B------:R-:W2:Y:S01]  /*8540*/  LDL R3, [R1+0x10] ;  /* 0x0000100001037983 */ /* 0x000ea20000100800 */
[----:B------:R-:W0:Y:S01]  /*8550*/  LDC R0, c[0x0][0x28c] ;  /* 0x0000a300ff007b82 */ /* 0x000e220000000800 */
[C---:B------:R-:W-:Y:S01]  /*8560*/  LOP3.LUT R7, R2.reuse, 0x7f, RZ, 0xc0, !PT ;  /* 0x0000007f02077812 */ /* 0x040fe200078ec0ff */
[----:B------:R-:W-:Y:S01]  /*8570*/  ULDC UR41, c[0x0][0x658] ;  /* 0x0001960000297ab9 */ /* 0x000fe20000000800 */
[----:B------:R-:W3:Y:S01]  /*8580*/  LDL.LU R5, [R1+0x8] ;  /* 0x0000080001057983 */ /* 0x000ee20000300800 */
[----:B------:R-:W-:Y:S01]  /*8590*/  LOP3.LUT P0, RZ, R2, 0x1f, RZ, 0xc0, !PT ;  /* 0x0000001f02ff7812 */ /* 0x000fe2000780c0ff */
[----:B------:R-:W-:Y:S01]  /*85a0*/  UMOV UR4, 0xffffffff ;  /* 0xffffffff00047882 */ /* 0x000fe20000000000 */
[C---:B------:R-:W-:Y:S01]  /*85b0*/  ISETP.NE.AND P1, PT, R7.reuse, RZ, PT ;  /* 0x000000ff0700720c */ /* 0x040fe20003f25270 */
[----:B------:R-:W-:Y:S01]  /*85c0*/  BSSY B7, `(.L_x_175) ;  /* 0x00001cf000077945 */ /* 0x000fe20003800000 */
[----:B------:R-:W-:Y:S01]  /*85d0*/  ISETP.NE.OR P0, PT, R7, RZ, !P0 ;  /* 0x000000ff0700720c */ /* 0x000fe20004705670 */
[----:B------:R-:W-:Y:S01]  /*85e0*/  USHF.L.U32 UR4, UR4, UR41, URZ ;  /* 0x0000002904047299 */ /* 0x000fe2000800063f */
[----:B------:R-:W-:Y:S01]  /*85f0*/  ULDC UR40, c[0x0][0x600] ;  /* 0x0001800000287ab9 */ /* 0x000fe20000000800 */
[----:B------:R-:W-:Y:S01]  /*8600*/  UMOV UR5, 0x1 ;  /* 0x0000000100057882 */ /* 0x000fe20000000000 */
[----:B------:R-:W-:-:S02]  /*8610*/  UIADD3 UR40, UR40, -0x1, URZ ;  /* 0xffffffff28287890 */ /* 0x000fc4000fffe03f */
[----:B------:R-:W-:Y:S02]  /*8620*/  USHF.L.U32 UR41, UR5, UR41, URZ ;  /* 0x0000002905297299 */ /* 0x000fe4000800063f */
[----:B------:R-:W-:Y:S01]  /*8630*/  ULOP3.LUT UR43, URZ, UR4, URZ, 0x33, !UPT ;  /* 0x000000043f2b7292 */ /* 0x000fe2000f8e333f */
[----:B------:R-:W-:Y:S01]  /*8640*/  ULDC.64 UR36, c[0x0][0x198] ;  /* 0x0000660000247ab9 */ /* 0x000fe20000000a00 */
[----:B0-----:R-:W-:Y:S02]  /*8650*/  VIADD R0, R0, 0x1f ;  /* 0x0000001f00007836 */ /* 0x001fe40000000000 */
[----:B--2---:R-:W-:-:S03]  /*8660*/  IMAD.MOV.U32 R4, RZ, RZ, R3 ;  /* 0x000000ffff047224 */ /* 0x004fc600078e0003 */
[----:B------:R-:W-:Y:S02]  /*8670*/  SHF.R.S32.HI R3, RZ, 0x1f, R0 ;  /* 0x0000001fff037819 */ /* 0x000fe40000011400 */
[----:B---3--:R-:W-:Y:S02]  /*8680*/  LOP3.LUT R5, R5, 0xfffffffe, RZ, 0xc0, !PT ;  /* 0xfffffffe05057812 */ /* 0x008fe400078ec0ff */
[----:B------:R-:W-:Y:S01]  /*8690*/  LEA.HI R3, R3, R0, RZ, 0x5 ;  /* 0x0000000003037211 */ /* 0x000fe200078f28ff */
[----:B------:R-:W-:Y:S01]  /*86a0*/  IMAD.MOV.U32 R0, RZ, RZ, 0x1 ;  /* 0x00000001ff007424 */ /* 0x000fe200078e00ff */
[----:B------:R-:W-:Y:S02]  /*86b0*/  @P1 LOP3.LUT R5, R5, 0x1, RZ, 0xfc, !PT ;  /* 0x0000000105051812 */ /* 0x000fe400078efcff */
[----:B------:R-:W-:Y:S02]  /*86c0*/  LOP3.LUT R4, R4, 0x2, RZ, 0xfc, !PT ;  /* 0x0000000204047812 */ /* 0x000fe400078efcff */
[----:B------:R-:W-:-:S02]  /*86d0*/  LOP3.LUT R5, R5, 0xfffffffd, RZ, 0xc0, !PT ;  /* 0xfffffffd05057812 */ /* 0x000fc400078ec0ff */
[--C-:B------:R-:W-:Y:S02]  /*86e0*/  SHF.R.S32.HI R2, RZ, 0x5, R3.reuse ;  /* 0x00000005ff027819 */ /* 0x100fe40000011403 */
[----:B------:R-:W-:Y:S02]  /*86f0*/  @P0 LOP3.LUT R5, R5, 0x2, RZ, 0xfc, !PT ;  /* 0x0000000205050812 */ /* 0x000fe400078efcff */
[----:B------:R-:W-:Y:S01]  /*8700*/  PRMT R3, R0, 0x7610, R3 ;  /* 0x0000761000037816 */ /* 0x000fe20000000003 */
[----:B------:R-:W-:Y:S02]  /*8710*/  VIADD R0, R2, 0x1 ;  /* 0x0000000102007836 */ /* 0x000fe40000000000 */
[----:B------:R-:W-:Y:S04]  /*8720*/  STL [R1+0x8], R5 ;  /* 0x0000080501007387 */ /* 0x000fe80000100800 */
[----:B------:R0:W-:Y:S04]  /*8730*/  STL [R1+0xc], R4 ;  /* 0x00000c0401007387 */ /* 0x0001e80000100800 */
[----:B------:R1:W-:Y:S01]  /*8740*/  STL [R1+0x28], RZ ;  /* 0x000028ff01007387 */ /* 0x0003e20000100800 */
[----:B0-----:R-:W-:-:S05]  /*8750*/  IMAD.MOV.U32 R4, RZ, RZ, 0x1 ;  /* 0x00000001ff047424 */ /* 0x001fca00078e00ff */
[----:B------:R1:W-:Y:S04]  /*8760*/  STL [R1+0x1c], R4 ;  /* 0x00001c0401007387 */ /* 0x0003e80000100800 */
[----:B------:R1:W-:Y:S04]  /*8770*/  STL [R1+0x24], R2 ;  /* 0x0000240201007387 */ /* 0x0003e80000100800 */
[----:B------:R1:W-:Y:S04]  /*8780*/  STL.S16 [R1+0x2c], R3 ;  /* 0x00002c0301007387 */ /* 0x0003e80000100600 */
[----:B------:R1:W-:Y:S02]  /*8790*/  STL [R1+0x30], R0 ;  /* 0x0000300001007387 */ /* 0x0003e40000100800 */
.L_x_189:
[----:B------:R-:W-:-:S03]  /*87a0*/  UMOV UR4, 0xffffffff ;  /* 0xffffffff00047882 */ /* 0x000fc60000000000 */
[----:B0-----:R-:W-:Y:S05]  /*87b0*/  BRA.DIV UR4, `(.L_x_176) ;  /* 0x0000002604dc7947 */ /* 0x001fea000b800000 */
[----:B------:R-:W-:-:S13]  /*87c0*/  ELECT P6, URZ, PT ;  /* 0x00000000003f782f */ /* 0x000fda00038c0000 */
.L_x_217:
[----:B------:R-:W-:Y:S04]  /*87d0*/  BSSY B6, `(.L_x_177) ;  /* 0x000012a000067945 */ /* 0x000fe80003800000 */
[----:B------:R-:W-:Y:S05]  /*87e0*/  @!P6 BRA `(.L_x_178) ;  /* 0x0000001000a0e947 */ /* 0x000fea0003800000 */
[----:B-1----:R-:W0:Y:S01]  /*87f0*/  S2R R3, SR_CgaCtaId ;  /* 0x0000000000037919 */ /* 0x002e220000008800 */
[----:B------:R-:W-:-:S04]  /*8800*/  MOV R0, 0x400 ;  /* 0x0000040000007802 */ /* 0x000fc80000000f00 */
[----:B0-----:R-:W-:-:S05]  /*8810*/  LEA R18, R3, R0, 0x18 ;  /* 0x0000000003127211 */ /* 0x001fca00078ec0ff */
[----:B------:R0:W-:Y:S01]  /*8820*/  STL [R1+0x20], R18 ;  /* 0x0000201201007387 */ /* 0x0001e20000100800 */
[----:B------:R-:W-:-:S05]  /*8830*/  VIADD R0, R18, 0x200 ;  /* 0x0000020012007836 */ /* 0x000fca0000000000 */
[----:B------:R-:W-:-:S13]  /*8840*/  LOP3.LUT P0, RZ, R0, 0x9f, RZ, 0xc0, !PT ;  /* 0x0000009f00ff7812 */ /* 0x000fda000780c0ff */
[----:B0-----:R-:W-:Y:S05]  /*8850*/  @!P0 BRA `(.L_x_179) ;  /* 0x0000000000408947 */ /* 0x001fea0003800000 */
[----:B------:R-:W-:Y:S01]  /*8860*/  MOV R2, 0x0 ;  /* 0x0000000000027802 */ /* 0x000fe20000000f00 */
[----:B------:R-:W-:Y:S01]  /*8870*/  ULDC.64 UR4, c[0x4][0x70] ;  /* 0x01001c0000047ab9 */ /* 0x000fe20000000a00 */
[----:B------:R-:W-:Y:S01]  /*8880*/  ULDC.64 UR6, c[0x4][0x8] ;  /* 0x0100020000067ab9 */ /* 0x000fe20000000a00 */
[----:B------:R-:W-:Y:S02]  /*8890*/  IMAD.U32 R4, RZ, RZ, UR4 ;  /* 0x00000004ff047e24 */ /* 0x000fe4000f8e00ff */
[----:B------:R-:W-:Y:S01]  /*88a0*/  IMAD.U32 R5, RZ, RZ, UR5 ;  /* 0x00000005ff057e24 */ /* 0x000fe2000f8e00ff */
[----:B------:R-:W0:Y:S01]  /*88b0*/  LDC.64 R2, c[0x4][R2] ;  /* 0x0100000002027b82 */ /* 0x000e220000000a00 */
[----:B------:R-:W-:Y:S01]  /*88c0*/  ULDC.64 UR4, c[0x4][0x78] ;  /* 0x01001e0000047ab9 */ /* 0x000fe20000000a00 */
[----:B------:R-:W-:Y:S02]  /*88d0*/  IMAD.U32 R10, RZ, RZ, UR6 ;  /* 0x00000006ff0a7e24 */ /* 0x000fe4000f8e00ff */
[----:B------:R-:W-:-:S02]  /*88e0*/  IMAD.U32 R6, RZ, RZ, UR4 ;  /* 0x00000004ff067e24 */ /* 0x000fc4000f8e00ff */
[----:B------:R-:W-:Y:S02]  /*88f0*/  IMAD.U32 R7, RZ, RZ, UR5 ;  /* 0x00000005ff077e24 */ /* 0x000fe4000f8e00ff */
[----:B------:R-:W-:Y:S02]  /*8900*/  IMAD.U32 R11, RZ, RZ, UR7 ;  /* 0x00000007ff0b7e24 */ /* 0x000fe4000f8e00ff */
[----:B------:R-:W-:Y:S02]  /*8910*/  IMAD.MOV.U32 R8, RZ, RZ, 0x70 ;  /* 0x00000070ff087424 */ /* 0x000fe400078e00ff */
[----:B------:R-:W-:Y:S02]  /*8920*/  IMAD.MOV.U32 R12, RZ, RZ, 0x1 ;  /* 0x00000001ff0c7424 */ /* 0x000fe400078e00ff */
[----:B------:R-:W-:-:S07]  /*8930*/  IMAD.MOV.U32 R13, RZ, RZ, RZ ;  /* 0x000000ffff0d7224 */ /* 0x000fce00078e00ff */
[----:B------:R-:W-:-:S07]  /*8940*/  LEPC R20, `(.L_x_179) ;  /* 0x000000001014794e */ /* 0x000fce0000000000 */
[----:B0-----:R-:W-:Y:S05]  /*8950*/  CALL.ABS.NOINC R2 ;  /* 0x0000000002007343 */ /* 0x001fea0003c00000 */
.L_x_179:
[----:B------:R-:W-:-:S05]  /*8960*/  VIADD R0, R18, 0x1c200 ;  /* 0x0001c20012007836 */ /* 0x000fca0000000000 */
[----:B------:R-:W-:-:S13]  /*8970*/  LOP3.LUT P0, RZ, R0, 0x9f, RZ, 0xc0, !PT ;  /* 0x0000009f00ff7812 */ /* 0x000fda000780c0ff */
[----:B------:R-:W-:Y:S05]  /*8980*/  @!P0 BRA `(.L_x_180) ;  /* 0x0000000000408947 */ /* 0x000fea0003800000 */
        /* <DEDUP_REMOVED lines=16> */
.L_x_180:
[----:B------:R-:W0:Y:S02]  /*8a90*/  LDC R0, c[0x0][0x28c] ;  /* 0x0000a300ff007b82 */ /* 0x000e240000000800 */
[----:B0-----:R-:W-:-:S13]  /*8aa0*/  ISETP.GE.AND P0, PT, R0, 0x1, PT ;  /* 0x000000010000780c */ /* 0x001fda0003f06270 */
[----:B------:R-:W-:Y:S05]  /*8ab0*/  @!P0 BRA `(.L_x_178) ;  /* 0x0000000c00ec8947 */ /* 0x000fea0003800000 */
[----:B------:R-:W-:Y:S01]  /*8ac0*/  IMAD.SHL.U32 R0, R17, 0x80, RZ ;  /* 0x0000008011007824 */ /* 0x000fe200078e00ff */
[----:B------:R0:W5:Y:S01]  /*8ad0*/  LDL R4, [R1+0x30] ;  /* 0x0000300001047983 */ /* 0x0001620000100800 */
[----:B------:R-:W-:Y:S02]  /*8ae0*/  IMAD.SHL.U32 R2, R16, 0x80, RZ ;  /* 0x0000008010027824 */ /* 0x000fe400078e00ff */
[----:B------:R-:W-:Y:S01]  /*8af0*/  VIADD R9, R0, 0x8 ;  /* 0x0000000800097836 */ /* 0x000fe20000000000 */
[----:B------:R0:W5:Y:S01]  /*8b00*/  LDL R5, [R1+0x1c] ;  /* 0x00001c0001057983 */ /* 0x0001620000100800 */
[----:B------:R-:W-:-:S03]  /*8b10*/  IMAD.MOV.U32 R3, RZ, RZ, RZ ;  /* 0x000000ffff037224 */ /* 0x000fc600078e00ff */
[----:B------:R0:W5:Y:S01]  /*8b20*/  LDL R6, [R1+0x28] ;  /* 0x0000280001067983 */ /* 0x0001620000100800 */
[C---:B------:R-:W-:Y:S02]  /*8b30*/  VIADD R7, R0.reuse, 0x10 ;  /* 0x0000001000077836 */ /* 0x040fe40000000000 */
[C---:B------:R-:W-:Y:S01]  /*8b40*/  VIADD R8, R0.reuse, 0x18 ;  /* 0x0000001800087836 */ /* 0x040fe20000000000 */
[----:B------:R1:W-:Y:S01]  /*8b50*/  STL [R1], R9 ;  /* 0x0000000901007387 */ /* 0x0003e20000100800 */
[C---:B------:R-:W-:Y:S02]  /*8b60*/  VIADD R10, R0.reuse, 0x28 ;  /* 0x00000028000a7836 */ /* 0x040fe40000000000 */
[C---:B------:R-:W-:Y:S02]  /*8b70*/  VIADD R11, R0.reuse, 0x30 ;  /* 0x00000030000b7836 */ /* 0x040fe40000000000 */
[C---:B------:R-:W-:Y:S02]  /*8b80*/  VIADD R12, R0.reuse, 0x38 ;  /* 0x00000038000c7836 */ /* 0x040fe40000000000 */
[----:B------:R-:W-:-:S02]  /*8b90*/  VIADD R13, R0, 0x40 ;  /* 0x00000040000d7836 */ /* 0x000fc40000000000 */
[C---:B------:R-:W-:Y:S02]  /*8ba0*/  VIADD R14, R0.reuse, 0x48 ;  /* 0x00000048000e7836 */ /* 0x040fe40000000000 */
[C---:B-1----:R-:W-:Y:S02]  /*8bb0*/  VIADD R9, R0.reuse, 0x20 ;  /* 0x0000002000097836 */ /* 0x042fe40000000000 */
[C---:B------:R-:W-:Y:S02]  /*8bc0*/  VIADD R15, R0.reuse, 0x50 ;  /* 0x00000050000f7836 */ /* 0x040fe40000000000 */
[C---:B------:R-:W-:Y:S02]  /*8bd0*/  VIADD R16, R0.reuse, 0x58 ;  /* 0x0000005800107836 */ /* 0x040fe40000000000 */
[C---:B------:R-:W-:Y:S02]  /*8be0*/  VIADD R17, R0.reuse, 0x60 ;  /* 0x0000006000117836 */ /* 0x040fe40000000000 */
[----:B------:R-:W-:-:S02]  /*8bf0*/  VIADD R18, R0, 0x68 ;  /* 0x0000006800127836 */ /* 0x000fc40000000000 */
[C---:B------:R-:W-:Y:S02]  /*8c00*/  VIADD R19, R0.reuse, 0x70 ;  /* 0x0000007000137836 */ /* 0x040fe40000000000 */
[----:B------:R-:W-:Y:S02]  /*8c10*/  VIADD R20, R0, 0x78 ;  /* 0x0000007800147836 */ /* 0x000fe40000000000 */
[C---:B------:R-:W-:Y:S02]  /*8c20*/  VIADD R21, R2.reuse, 0x8 ;  /* 0x0000000802157836 */ /* 0x040fe40000000000 */
[C---:B------:R-:W-:Y:S02]  /*8c30*/  VIADD R22, R2.reuse, 0x10 ;  /* 0x0000001002167836 */ /* 0x040fe40000000000 */
[C---:B------:R-:W-:Y:S02]  /*8c40*/  VIADD R23, R2.reuse, 0x18 ;  /* 0x0000001802177836 */ /* 0x040fe40000000000 */
[----:B------:R-:W-:-:S02]  /*8c50*/  VIADD R24, R2, 0x20 ;  /* 0x0000002002187836 */ /* 0x000fc40000000000 */
[C---:B------:R-:W-:Y:S02]  /*8c60*/  VIADD R25, R2.reuse, 0x28 ;  /* 0x0000002802197836 */ /* 0x040fe40000000000 */
[C---:B------:R-:W-:Y:S02]  /*8c70*/  VIADD R26, R2.reuse, 0x30 ;  /* 0x00000030021a7836 */ /* 0x040fe40000000000 */
        /* <DEDUP_REMOVED lines=8> */
[----:B0-----:R-:W-:-:S07]  /*8d00*/  VIADD R35, R2, 0x78 ;  /* 0x0000007802237836 */ /* 0x001fce0000000000 */
.L_x_184:
[----:B------:R0:W-:Y:S04]  /*8d10*/  STL [R1+0x34], R0 ;  /* 0x0000340001007387 */ /* 0x0001e80000100800 */
[----:B0-----:R-:W2:Y:S01]  /*8d20*/  LDL R0, [R1+0x20] ;  /* 0x0000200001007983 */ /* 0x001ea20000100800 */
[----:B-----5:R-:W-:Y:S01]  /*8d30*/  SHF.L.U32 R37, R5, 0x1f, RZ ;  /* 0x0000001f05257819 */ /* 0x020fe200000006ff */
[----:B--2---:R-:W-:Y:S02]  /*8d40*/  IMAD R36, R6, 0x8, R0 ;  /* 0x0000000806247824 */ /* 0x004fe400078e0200 */
[----:B------:R0:W5:Y:S02]  /*8d50*/  LDL.LU R0, [R1+0x34] ;  /* 0x0000340001007983 */ /* 0x0001640000300800 */
[----:B------:R-:W1:Y:S02]  /*8d60*/  SYNCS.PHASECHK.TRANS64.TRYWAIT P0, [R36+URZ+0x38], R37 ;  /* 0x00003825240075a7 */ /* 0x000e64000800017f */
[----:B01----:R-:W-:Y:S05]  /*8d70*/  @!P0 BRA `(.L_x_181) ;  /* 0x00000020008c8947 */ /* 0x003fea0003800000 */
.L_x_218:
[----:B------:R1:W-:Y:S04]  /*8d80*/  STL [R1+0x38], R2 ;  /* 0x0000380201007387 */ /* 0x0003e80000100800 */
[----:B-----5:R2:W-:Y:S01]  /*8d90*/  STL [R1+0x34], R0 ;  /* 0x0000340001007387 */ /* 0x0205e20000100800 */
[----:B-1----:R-:W1:Y:S03]  /*8da0*/  S2R R2, SR_TID.X ;  /* 0x0000000000027919 */ /* 0x002e660000002100 */
[----:B--2---:R-:W2:Y:S01]  /*8db0*/  LDL R0, [R1+0xc] ;  /* 0x00000c0001007983 */ /* 0x004ea20000100800 */
[----:B-1----:R-:W-:-:S04]  /*8dc0*/  LOP3.LUT R2, R2, 0x7f, RZ, 0xc0, !PT ;  /* 0x0000007f02027812 */ /* 0x002fc800078ec0ff */
[----:B------:R-:W-:Y:S02]  /*8dd0*/  ISETP.NE.AND P0, PT, R2, RZ, PT ;  /* 0x000000ff0200720c */ /* 0x000fe40003f05270 */
[----:B------:R1:W5:Y:S11]  /*8de0*/  LDL.LU R2, [R1+0x38] ;  /* 0x0000380001027983 */ /* 0x0003760000300800 */
[----:B0-----:R-:W0:Y:S02]  /*8df0*/  @!P0 LDC R37, c[0x0][0x500] ;  /* 0x00014000ff258b82 */ /* 0x001e240000000800 */
[----:B0-----:R2:W-:Y:S02]  /*8e00*/  @!P0 SYNCS.ARRIVE.TRANS64 RZ, [R36+URZ], R37 ;  /* 0x0000002524ff89a7 */ /* 0x0015e4000800003f */
[----:B--2---:R-:W-:-:S02]  /*8e10*/  PRMT R37, R0, 0x9910, RZ ;  /* 0x0000991000257816 */ /* 0x004fc400000000ff */
[----:B------:R1:W5:Y:S02]  /*8e20*/  LDL.LU R0, [R1+0x34] ;  /* 0x0000340001007983 */ /* 0x0003640000300800 */
[----:B------:R-:W-:-:S13]  /*8e30*/  ISETP.NE.AND P0, PT, R37, 0x2, PT ;  /* 0x000000022500780c */ /* 0x000fda0003f05270 */
[----:B-1----:R-:W-:Y:S05]  /*8e40*/  @P0 BRA `(.L_x_182) ;  /* 0x0000000000040947 */ /* 0x002fea0003800000 */
[----:B------:R-:W-:Y:S01]  /*8e50*/  BPT.TRAP 0x1 ;  /* 0x000000040000795c */ /* 0x000fe20000300000 */
.L_x_182:
[----:B-----5:R0:W-:Y:S04]  /*8e60*/  STL [R1+0x34], R0 ;  /* 0x0000340001007387 */ /* 0x0201e80000100800 */
[----:B0-----:R-:W2:Y:S02]  /*8e70*/  LDL R0, [R1+0x8] ;  /* 0x0000080001007983 */ /* 0x001ea40000100800 */
[----:B--2---:R-:W-:Y:S02]  /*8e80*/  LOP3.LUT P0, RZ, R0, 0x2, RZ, 0xc0, !PT ;  /* 0x0000000200ff7812 */ /* 0x004fe4000780c0ff */
[----:B------:R0:W5:Y:S11]  /*8e90*/  LDL.LU R0, [R1+0x34] ;  /* 0x0000340001007983 */ /* 0x0001760000300800 */
[----:B0-----:R-:W-:Y:S05]  /*8ea0*/  @P0 BRA `(.L_x_183) ;  /* 0x0000000000040947 */ /* 0x001fea0003800000 */
[----:B------:R-:W-:Y:S01]  /*8eb0*/  BPT.TRAP 0x1 ;  /* 0x000000040000795c */ /* 0x000fe20000300000 */
.L_x_183:
[----:B------:R0:W-:Y:S04]  /*8ec0*/  STL [R1+0x3c], R35 ;  /* 0x00003c2301007387 */ /* 0x0001e80000100800 */
[----:B0-----:R-:W2:Y:S04]  /*8ed0*/  LDL R35, [R1+0x20] ;  /* 0x0000200001237983 */ /* 0x001ea80000100800 */
[----:B------:R0:W-:Y:S04]  /*8ee0*/  STL [R1+0x38], R4 ;  /* 0x0000380401007387 */ /* 0x0001e80000100800 */
[----:B0-----:R-:W3:Y:S04]  /*8ef0*/  LDL R4, [R1] ;  /* 0x0000000001047983 */ /* 0x001ee80000100800 */
[----:B------:R0:W-:Y:S04]  /*8f00*/  STL [R1+0x34], R5 ;  /* 0x0000340501007387 */ /* 0x0001e80000100800 */
[----:B0-----:R-:W4:Y:S01]  /*8f10*/  LDL R5, [R1+0x4] ;  /* 0x0000040001057983 */ /* 0x001f220000100800 */
[----:B------:R-:W-:Y:S01]  /*8f20*/  R2UR UR9, R36 ;  /* 0x00000000240972ca */ /* 0x000fe200000e0000 */
[----:B------:R-:W-:Y:S01]  /*8f30*/  UIADD3 UR14, UP0, UR36, 0xf0, URZ ;  /* 0x000000f0240e7890 */ /* 0x000fe2000ff1e03f */
[----:B-----5:R-:W-:-:S02]  /*8f40*/  R2UR UR10, R0 ;  /* 0x00000000000a72ca */ /* 0x020fc400000e0000 */
[----:B------:R-:W-:Y:S01]  /*8f50*/  R2UR UR11, R3 ;  /* 0x00000000030b72ca */ /* 0x000fe200000e0000 */
[----:B------:R-:W-:Y:S01]  /*8f60*/  UIADD3.X UR15, URZ, UR37, URZ, UP0, !UPT ;  /* 0x000000253f0f7290 */ /* 0x000fe200087fe43f */
[----:B------:R-:W-:Y:S02]  /*8f70*/  R2UR UR20, R7 ;  /* 0x00000000071472ca */ /* 0x000fe400000e0000 */
[----:B------:R-:W-:Y:S01]  /*8f80*/  R2UR UR21, R8 ;  /* 0x00000000081572ca */ /* 0x000fe200000e0000 */
[----:B------:R-:W-:Y:S01]  /*8f90*/  UMOV UR4, 0x0 ;  /* 0x0000000000047882 */ /* 0x000fe20000000000 */
[----:B------:R-:W-:Y:S01]  /*8fa0*/  R2UR UR22, R9 ;  /* 0x00000000091672ca */ /* 0x000fe200000e0000 */
[----:B------:R-:W-:Y:S01]  /*8fb0*/  UMOV UR5, 0x10000000 ;  /* 0x1000000000057882 */ /* 0x000fe20000000000 */
[----:B------:R-:W-:Y:S01]  /*8fc0*/  R2UR UR23, R10 ;  /* 0x000000000a1772ca */ /* 0x000fe200000e0000 */
[----:B------:R-:W-:Y:S01]  /*8fd0*/  UIADD3 UR6, UP1, UR36, 0x1f0, URZ ;  /* 0x000001f024067890 */ /* 0x000fe2000ff3e03f */
[----:B--2---:R-:W-:-:S02]  /*8fe0*/  IMAD R36, R6, 0x4000, R35 ;  /* 0x0000400006247824 */ /* 0x004fc400078e0223 */
[----:B------:R-:W2:Y:S03]  /*8ff0*/  LDL.LU R35, [R1+0x3c] ;  /* 0x00003c0001237983 */ /* 0x000ea60000300800 */
[----:B------:R-:W-:Y:S02]  /*9000*/  R2UR UR13, R36 ;  /* 0x00000000240d72ca */ /* 0x000fe400000e0000 */
[----:B---3--:R-:W-:Y:S02]  /*9010*/  R2UR UR19, R4 ;  /* 0x00000000041372ca */ /* 0x008fe400000e0000 */
[----:B------:R-:W3:Y:S01]  /*9020*/  LDL.LU R4, [R1+0x38] ;  /* 0x0000380001047983 */ /* 0x000ee20000300800 */
[----:B----4-:R-:W-:-:S03]  /*9030*/  R2UR UR12, R5 ;  /* 0x00000000050c72ca */ /* 0x010fc600000e0000 */
[----:B------:R-:W4:Y:S05]  /*9040*/  LDL.LU R5, [R1+0x34] ;  /* 0x0000340001057983 */ /* 0x000f2a0000300800 */
[----:B------:R-:W-:Y:S01]  /*9050*/  UIADD3 UR8, UR13, 0x200, URZ ;  /* 0x000002000d087890 */ /* 0x000fe2000fffe03f */
[----:B------:R-:W-:Y:S01]  /*9060*/  VIADD R6, R6, 0x1 ;  /* 0x0000000106067836 */ /* 0x000fe20000000000 */
[----:B------:R-:W-:Y:S01]  /*9070*/  UIADD3 UR16, UR13, 0x600, URZ ;  /* 0x000006000d107890 */ /* 0x000fe2000fffe03f */
[----:B------:R-:W-:Y:S01]  /*9080*/  VIADD R3, R3, 0x20 ;  /* 0x0000002003037836 */ /* 0x000fe20000000000 */
[----:B------:R-:W-:Y:S02]  /*9090*/  UIADD3 UR17, UR13, 0xa00, URZ ;  /* 0x00000a000d117890 */ /* 0x000fe4000fffe03f */
[----:B------:R-:W-:Y:S01]  /*90a0*/  UIADD3 UR18, UR13, 0xe00, URZ ;  /* 0x00000e000d127890 */ /* 0x000fe2000fffe03f */
[----:B------:R-:W-:Y:S01]  /*90b0*/  ISETP.NE.AND P0, PT, R6, 0x7, PT ;  /* 0x000000070600780c */ /* 0x000fe20003f05270 */
[----:B------:R-:W-:Y:S01]  /*90c0*/  UIADD3.X UR7, URZ, UR37, URZ, UP1, !UPT ;  /* 0x000000253f077290 */ /* 0x000fe20008ffe43f */
[----:B------:R0:W-:Y:S02]  /*90d0*/  UTMALDG.3D [UR8], [UR14], desc[UR4] ;  /* 0x000004080e0075b4 */ /* 0x0001e40008011000 */
[----:B------:R-:W-:-:S02]  /*90e0*/  SEL R36, RZ, 0x1, P0 ;  /* 0x00000001ff247807 */ /* 0x000fc40000000000 */
[----:B------:R-:W-:Y:S01]  /*90f0*/  SEL R6, R6, RZ, P0 ;  /* 0x000000ff06067207 */ /* 0x000fe20000000000 */
[----:B0-----:R-:W-:Y:S01]  /*9100*/  UMOV UR8, UR16 ;  /* 0x0000001000087c82 */ /* 0x001fe20008000000 */
[----:B------:R-:W-:Y:S01]  /*9110*/  UMOV UR10, UR19 ;  /* 0x00000013000a7c82 */ /* 0x000fe20008000000 */
[----:B------:R-:W-:Y:S01]  /*9120*/  R2UR UR19, R11 ;  /* 0x000000000b1372ca */ /* 0x000fe200000e0000 */
[----:B------:R-:W-:Y:S01]  /*9130*/  UIADD3 UR16, UR13, 0x1200, URZ ;  /* 0x000012000d107890 */ /* 0x000fe2000fffe03f */
[----:B------:R0:W-:Y:S02]  /*9140*/  UTMALDG.3D [UR8], [UR14], desc[UR4] ;  /* 0x000004080e0075b4 */ /* 0x0001e40008011000 */
        /* <DEDUP_REMOVED lines=39> */
[----:B------:R0:W-:Y:S01]  /*93c0*/  UTMALDG.3D [UR8], [UR14], desc[UR4] ;  /* 0x000004080e0075b4 */ /* 0x0001e20008011000 */
[----:B---3--:R-:W-:Y:S01]  /*93d0*/  VIADD R4, R4, 0xffffffff ;  /* 0xffffffff04047836 */ /* 0x008fe20000000000 */
[----:B0-----:R-:W-:Y:S01]  /*93e0*/  UMOV UR8, UR16 ;  /* 0x0000001000087c82 */ /* 0x001fe20008000000 */
[----:B------:R-:W-:Y:S01]  /*93f0*/  UMOV UR10, UR23 ;  /* 0x00000017000a7c82 */ /* 0x000fe20008000000 */
[----:B------:R-:W-:Y:S01]  /*9400*/  R2UR UR23, R20 ;  /* 0x00000000141772ca */ /* 0x000fe200000e0000 */
[----:B------:R-:W-:Y:S01]  /*9410*/  UIADD3 UR16, UR13, 0x3600, URZ ;  /* 0x000036000d107890 */ /* 0x000fe2000fffe03f */
[----:B------:R0:W-:Y:S01]  /*9420*/  UTMALDG.3D [UR8], [UR14], desc[UR4] ;  /* 0x000004080e0075b4 */ /* 0x0001e20008011000 */
[----:B------:R-:W-:-:S02]  /*9430*/  ISETP.GT.AND P1, PT, R4, 0x1, PT ;  /* 0x000000010400780c */ /* 0x000fc40003f24270 */
[----:B----4-:R-:W-:Y:S01]  /*9440*/  LOP3.LUT R5, R5, R36, RZ, 0x3c, !PT ;  /* 0x0000002405057212 */ /* 0x010fe200078e3cff */
        /* <DEDUP_REMOVED lines=12> */
[----:B------:R-:W-:Y:S01]  /*9510*/  UIADD3 UR16, UR13, 0x1c200, URZ ;  /* 0x0001c2000d107890 */ /* 0x000fe2000fffe03f */
[----:B------:R0:W-:Y:S01]  /*9520*/  UTMALDG.3D [UR8], [UR14], desc[UR4] ;  /* 0x000004080e0075b4 */ /* 0x0001e20008011000 */
[----:B------:R-:W-:Y:S01]  /*9530*/  R2UR UR21, R22 ;  /* 0x00000000161572ca */ /* 0x000fe200000e0000 */
        /* <DEDUP_REMOVED lines=15> */
[----:B------:R-:W-:-:S02]  /*9630*/  UIADD3 UR14, UR13, 0x1d600, URZ ;  /* 0x0001d6000d0e7890 */ /* 0x000fc4000fffe03f */
[----:B------:R-:W-:Y:S01]  /*9640*/  UIADD3 UR15, UR13, 0x1da00, URZ ;  /* 0x0001da000d0f7890 */ /* 0x000fe2000fffe03f */
[----:B0-----:R-:W-:Y:S01]  /*9650*/  UMOV UR8, UR17 ;  /* 0x0000001100087c82 */ /* 0x001fe20008000000 */
[----:B------:R-:W-:Y:S01]  /*9660*/  UMOV UR10, UR20 ;  /* 0x00000014000a7c82 */ /* 0x000fe20008000000 */
[----:B------:R-:W-:Y:S01]  /*9670*/  UIADD3 UR17, UR13, 0x1d200, URZ ;  /* 0x0001d2000d117890 */ /* 0x000fe2000fffe03f */
[----:B------:R0:W-:Y:S01]  /*9680*/  UTMALDG.3D [UR8], [UR6], desc[UR4] ;  /* 0x00000408060075b4 */ /* 0x0001e20008011000 */
[----:B------:R-:W-:Y:S01]  /*9690*/  R2UR UR20, R27 ;  /* 0x000000001b1472ca */ /* 0x000fe200000e0000 */
[----:B0-----:R-:W-:Y:S01]  /*96a0*/  UMOV UR8, UR18 ;  /* 0x0000001200087c82 */ /* 0x001fe20008000000 */
[----:B------:R-:W-:Y:S01]  /*96b0*/  R2UR UR18, R26 ;  /* 0x000000001a1272ca */ /* 0x000fe200000e0000 */
[----:B------:R-:W-:Y:S02]  /*96c0*/  UMOV UR10, UR21 ;  /* 0x00000015000a7c82 */ /* 0x000fe40008000000 */
[----:B------:R0:W-:Y:S02]  /*96d0*/  UTMALDG.3D [UR8], [UR6], desc[UR4] ;  /* 0x00000408060075b4 */ /* 0x0001e40008011000 */
[----:B0-----:R-:W-:Y:S01]  /*96e0*/  UMOV UR8, UR16 ;  /* 0x0000001000087c82 */ /* 0x001fe20008000000 */
[----:B------:R-:W-:Y:S01]  /*96f0*/  UMOV UR10, UR22 ;  /* 0x00000016000a7c82 */ /* 0x000fe20008000000 */
[----:B------:R-:W-:Y:S01]  /*9700*/  UIADD3 UR16, UR13, 0x1de00, URZ ;  /* 0x0001de000d107890 */ /* 0x000fe2000fffe03f */
[----:B------:R0:W-:Y:S02]  /*9710*/  UTMALDG.3D [UR8], [UR6], desc[UR4] ;  /* 0x00000408060075b4 */ /* 0x0001e40008011000 */
[----:B0-----:R-:W-:Y:S01]  /*9720*/  UMOV UR8, UR17 ;  /* 0x0000001100087c82 */ /* 0x001fe20008000000 */
[----:B------:R-:W-:Y:S01]  /*9730*/  UMOV UR10, UR23 ;  /* 0x00000017000a7c82 */ /* 0x000fe20008000000 */
[----:B------:R-:W-:Y:S01]  /*9740*/  R2UR UR17, R28 ;  /* 0x000000001c1172ca */ /* 0x000fe200000e0000 */
[----:B------:R0:W-:Y:S02]  /*9750*/  UTMALDG.3D [UR8], [UR6], desc[UR4] ;  /* 0x00000408060075b4 */ /* 0x0001e40008011000 */
[----:B0-----:R-:W-:Y:S01]  /*9760*/  UMOV UR8, UR14 ;  /* 0x0000000e00087c82 */ /* 0x001fe20008000000 */
[----:B------:R-:W-:Y:S01]  /*9770*/  UMOV UR10, UR19 ;  /* 0x00000013000a7c82 */ /* 0x000fe20008000000 */
[----:B------:R-:W-:Y:S01]  /*9780*/  R2UR UR19, R29 ;  /* 0x000000001d1372ca */ /* 0x000fe200000e0000 */
[----:B------:R0:W-:Y:S01]  /*9790*/  UTMALDG.3D [UR8], [UR6], desc[UR4] ;  /* 0x00000408060075b4 */ /* 0x0001e20008011000 */
[----:B------:R-:W-:Y:S01]  /*97a0*/  UIADD3 UR14, UR13, 0x1e200, URZ ;  /* 0x0001e2000d0e7890 */ /* 0x000fe2000fffe03f */
[----:B0-----:R-:W-:Y:S01]  /*97b0*/  UMOV UR8, UR15 ;  /* 0x0000000f00087c82 */ /* 0x001fe20008000000 */
[----:B------:R-:W-:Y:S01]  /*97c0*/  UMOV UR10, UR18 ;  /* 0x00000012000a7c82 */ /* 0x000fe20008000000 */
[----:B------:R-:W-:Y:S01]  /*97d0*/  R2UR UR18, R30 ;  /* 0x000000001e1272ca */ /* 0x000fe200000e0000 */
[----:B------:R0:W-:Y:S01]  /*97e0*/  UTMALDG.3D [UR8], [UR6], desc[UR4] ;  /* 0x00000408060075b4 */ /* 0x0001e20008011000 */
[----:B------:R-:W-:Y:S01]  /*97f0*/  UIADD3 UR15, UR13, 0x1e600, URZ ;  /* 0x0001e6000d0f7890 */ /* 0x000fe2000fffe03f */
[----:B0-----:R-:W-:Y:S01]  /*9800*/  UMOV UR10, UR20 ;  /* 0x00000014000a7c82 */ /* 0x001fe20008000000 */
[----:B------:R-:W-:Y:S01]  /*9810*/  R2UR UR20, R31 ;  /* 0x000000001f1472ca */ /* 0x000fe200000e0000 */
[----:B------:R-:W-:Y:S01]  /*9820*/  UMOV UR8, UR16 ;  /* 0x0000001000087c82 */ /* 0x000fe20008000000 */
[----:B------:R-:W-:Y:S01]  /*9830*/  UIADD3 UR16, UR13, 0x1ea00, URZ ;  /* 0x0001ea000d107890 */ /* 0x000fe2000fffe03f */
        /* <DEDUP_REMOVED lines=17> */
[----:B--2---:R-:W-:Y:S01]  /*9950*/  R2UR UR20, R35 ;  /* 0x00000000231472ca */ /* 0x004fe200000e0000 */
[----:B------:R-:W-:Y:S01]  /*9960*/  UMOV UR8, UR14 ;  /* 0x0000000e00087c82 */ /* 0x000fe20008000000 */
[----:B------:R-:W-:Y:S01]  /*9970*/  UIADD3 UR14, UR13, 0x1fa00, URZ ;  /* 0x0001fa000d0e7890 */ /* 0x000fe2000fffe03f */
[----:B------:R0:W-:Y:S01]  /*9980*/  UTMALDG.3D [UR8], [UR6], desc[UR4] ;  /* 0x00000408060075b4 */ /* 0x0001e20008011000 */
[----:B------:R-:W-:Y:S01]  /*9990*/  UIADD3 UR13, UR13, 0x1fe00, URZ ;  /* 0x0001fe000d0d7890 */ /* 0x000fe2000fffe03f */
[----:B0-----:R-:W-:Y:S01]  /*99a0*/  UMOV UR8, UR15 ;  /* 0x0000000f00087c82 */ /* 0x001fe20008000000 */
[----:B------:R-:W-:-:S02]  /*99b0*/  UMOV UR10, UR17 ;  /* 0x00000011000a7c82 */ /* 0x000fc40008000000 */
[----:B------:R0:W-:Y:S02]  /*99c0*/  UTMALDG.3D [UR8], [UR6], desc[UR4] ;  /* 0x00000408060075b4 */ /* 0x0001e40008011000 */
[----:B0-----:R-:W-:Y:S01]  /*99d0*/  UMOV UR8, UR16 ;  /* 0x0000001000087c82 */ /* 0x001fe20008000000 */
[----:B------:R-:W-:Y:S02]  /*99e0*/  UMOV UR10, UR19 ;  /* 0x00000013000a7c82 */ /* 0x000fe40008000000 */
[----:B------:R0:W-:Y:S02]  /*99f0*/  UTMALDG.3D [UR8], [UR6], desc[UR4] ;  /* 0x00000408060075b4 */ /* 0x0001e40008011000 */
[----:B0-----:R-:W-:Y:S01]  /*9a00*/  UMOV UR8, UR14 ;  /* 0x0000000e00087c82 */ /* 0x001fe20008000000 */
[----:B------:R-:W-:Y:S02]  /*9a10*/  UMOV UR10, UR18 ;  /* 0x00000012000a7c82 */ /* 0x000fe40008000000 */
[----:B------:R0:W-:Y:S02]  /*9a20*/  UTMALDG.3D [UR8], [UR6], desc[UR4] ;  /* 0x00000408060075b4 */ /* 0x0001e40008011000 */
[----:B0-----:R-:W-:Y:S01]  /*9a30*/  UMOV UR8, UR13 ;  /* 0x0000000d00087c82 */ /* 0x001fe20008000000 */
[----:B------:R-:W-:-:S02]  /*9a40*/  UMOV UR10, UR20 ;  /* 0x00000014000a7c82 */ /* 0x000fc40008000000 */
[----:B------:R0:W-:Y:S02]  /*9a50*/  UTMALDG.3D [UR8], [UR6], desc[UR4] ;  /* 0x00000408060075b4 */ /* 0x0001e40008011000 */
[----:B0-----:R-:W-:Y:S05]  /*9a60*/  @P1 BRA `(.L_x_184) ;  /* 0xfffffff000a81947 */ /* 0x001fea000383ffff */
.L_x_178:
[----:B------:R-:W-:Y:S05]  /*9a70*/  BSYNC B6 ;  /* 0x0000000000067941 */ /* 0x000fea0003800000 */
.L_x_177:
[----:B------:R-:W2:Y:S01]  /*9a80*/  LDL.LU R30, [R1+0x2c] ;  /* 0x00002c00011e7983 */ /* 0x000ea20000300800 */
[----:B------:R-:W-:-:S03]  /*9a90*/  ULDC.64 UR4, c[0x0][0x650] ;  /* 0x0001940000047ab9 */ /* 0x000fc60000000a00 */
[----:B------:R-:W3:Y:S04]  /*9aa0*/  LDL.LU R31, [R1+0x28] ;  /* 0x00002800011f7983 */ /* 0x000ee80000300800 */
[----:B------:R-:W3:Y:S04]  /*9ab0*/  LDL R32, [R1+0x24] ;  /* 0x0000240001207983 */ /* 0x000ee80000100800 */
[----:B------:R-:W4:Y:S04]  /*9ac0*/  LDL.LU R33, [R1+0x1c] ;  /* 0x00001c0001217983 */ /* 0x000f280000300800 */
[----:B------:R-:W5:Y:S04]  /*9ad0*/  LDL.LU R34, [R1+0x14] ;  /* 0x0000140001227983 */ /* 0x000f680000300800 */
[----:B------:R-:W4:Y:S01]  /*9ae0*/  LDL.LU R35, [R1+0x18] ;  /* 0x0000180001237983 */ /* 0x000f220000300800 */
[----:B------:R-:W-:Y:S01]  /*9af0*/  BSSY B0, `(.L_x_185) ;  /* 0x0000079000007945 */ /* 0x000fe20003800000 */
[----:B------:R-:W-:-:S02]  /*9b00*/  IMAD.MOV.U32 R17, RZ, RZ, -0x1 ;  /* 0xffffffffff117424 */ /* 0x000fc400078e00ff */
[----:B------:R-:W-:Y:S01]  /*9b10*/  IMAD.MOV.U32 R16, RZ, RZ, -0x1 ;  /* 0xffffffffff107424 */ /* 0x000fe200078e00ff */
[----:B--2---:R-:W-:Y:S01]  /*9b20*/  LOP3.LUT P2, RZ, R30, 0xff, RZ, 0xc0, !PT ;  /* 0x000000ff1eff7812 */ /* 0x004fe2000784c0ff */
[C---:B---3--:R-:W-:Y:S01]  /*9b30*/  IMAD.IADD R5, R32.reuse, 0x1, R31 ;  /* 0x0000000120057824 */ /* 0x048fe200078e021f */
[----:B------:R-:W-:-:S03]  /*9b40*/  ISETP.GE.U32.AND P1, PT, R32, 0x7, PT ;  /* 0x000000072000780c */ /* 0x000fc60003f26070 */
[----:B-1----:R-:W-:-:S08]  /*9b50*/  IMAD.WIDE.U32 R2, R5, 0x24924925, RZ ;  /* 0x2492492505027825 */ /* 0x002fd000078e00ff */
[----:B------:R-:W0:Y:S01]  /*9b60*/  @P2 S2R R7, SR_CgaCtaId ;  /* 0x0000000000072919 */ /* 0x000e220000008800 */
[C---:B------:R-:W-:Y:S02]  /*9b70*/  ISETP.GT.U32.AND P0, PT, R5.reuse, 0x6, PT ;  /* 0x000000060500780c */ /* 0x040fe40003f04070 */
[----:B------:R-:W-:Y:S01]  /*9b80*/  @P2 MOV R0, 0x400 ;  /* 0x0000040000002802 */ /* 0x000fe20000000f00 */
[----:B------:R-:W-:Y:S01]  /*9b90*/  IMAD.IADD R2, R5, 0x1, -R3 ;  /* 0x0000000105027824 */ /* 0x000fe200078e0a03 */
[----:B------:R-:W-:-:S04]  /*9ba0*/  ISETP.LT.U32.AND P0, PT, R32, 0x7, P0 ;  /* 0x000000072000780c */ /* 0x000fc80000701070 */
[----:B------:R-:W-:-:S04]  /*9bb0*/  LEA.HI R2, R2, R3, RZ, 0x1f ;  /* 0x0000000302027211 */ /* 0x000fc800078ff8ff */
[----:B------:R-:W-:-:S05]  /*9bc0*/  SHF.R.U32.HI R2, RZ, 0x2, R2 ;  /* 0x00000002ff027819 */ /* 0x000fca0000011602 */
[----:B------:R-:W-:Y:S01]  /*9bd0*/  IMAD R3, R2, -0x7, R5 ;  /* 0xfffffff902037824 */ /* 0x000fe200078e0205 */
[----:B0-----:R-:W-:Y:S02]  /*9be0*/  @P2 LEA R7, R7, R0, 0x18 ;  /* 0x0000000007072211 */ /* 0x001fe400078ec0ff */
[----:B------:R-:W-:Y:S02]  /*9bf0*/  SEL R0, RZ, 0x1, !P0 ;  /* 0x00000001ff007807 */ /* 0x000fe40004000000 */
[----:B----4-:R-:W-:Y:S01]  /*9c00*/  IADD3 R35, P0, R35, UR38, RZ ;  /* 0x0000002623237c10 */ /* 0x010fe2000ff1e0ff */
[----:B------:R0:W-:Y:S01]  /*9c10*/  @P2 SYNCS.ARRIVE.TRANS64.A1T0 RZ, [R7+URZ+0x88], RZ ;  /* 0x000088ff07ff29a7 */ /* 0x0001e2000810003f */
[----:B------:R-:W-:Y:S02]  /*9c20*/  LOP3.LUT R33, R33, R0, RZ, 0x3c, !PT ;  /* 0x0000000021217212 */ /* 0x000fe400078e3cff */
[----:B-----5:R-:W-:Y:S01]  /*9c30*/  IADD3.X R34, R34, UR42, RZ, P0, !PT ;  /* 0x0000002a22227c10 */ /* 0x020fe200087fe4ff */
[----:B------:R-:W-:Y:S01]  /*9c40*/  STL [R1+0x18], R35 ;  /* 0x0000182301007387 */ /* 0x000fe20000100800 */
[----:B------:R-:W-:-:S02]  /*9c50*/  @P1 LOP3.LUT R33, R33, 0x1, R2, 0x78, !PT ;  /* 0x0000000121211812 */ /* 0x000fc400078e7802 */
[----:B------:R-:W-:Y:S01]  /*9c60*/  PRMT R2, RZ, 0x7610, R2 ;  /* 0x00007610ff027816 */ /* 0x000fe20000000002 */
[----:B------:R-:W-:Y:S01]  /*9c70*/  STL [R1+0x14], R34 ;  /* 0x0000142201007387 */ /* 0x000fe20000100800 */
[----:B------:R-:W-:Y:S02]  /*9c80*/  ISETP.GE.U32.AND P0, PT, R35, UR4, PT ;  /* 0x0000000423007c0c */ /* 0x000fe4000bf06070 */
[----:B------:R-:W-:Y:S01]  /*9c90*/  PRMT R0, RZ, 0x7610, R0 ;  /* 0x00007610ff007816 */ /* 0x000fe20000000000 */
[----:B------:R-:W-:Y:S01]  /*9ca0*/  STL [R1+0x1c], R33 ;  /* 0x00001c2101007387 */ /* 0x000fe20000100800 */
[----:B------:R-:W-:-:S03]  /*9cb0*/  ISETP.GE.U32.AND.EX P0, PT, R34, UR5, PT, P0 ;  /* 0x0000000522007c0c */ /* 0x000fc6000bf06100 */
[----:B------:R1:W-:Y:S02]  /*9cc0*/  STL [R1+0x28], R3 ;  /* 0x0000280301007387 */ /* 0x0003e40000100800 */
[----:B-1----:R-:W-:-:S05]  /*9cd0*/  IMAD.MOV.U32 R3, RZ, RZ, -0x1 ;  /* 0xffffffffff037424 */ /* 0x002fca00078e00ff */
[----:B------:R0:W-:Y:S04]  /*9ce0*/  STL [R1+0x4], R3 ;  /* 0x0000040301007387 */ /* 0x0001e80000100800 */
[----:B------:R0:W-:Y:S01]  /*9cf0*/  STL.S16 [R1+0x2c], R2 ;  /* 0x00002c0201007387 */ /* 0x0001e20000100600 */
[----:B------:R-:W-:Y:S05]  /*9d00*/  @P0 BRA `(.L_x_186) ;  /* 0x00000004005c0947 */ /* 0x000fea0003800000 */
[----:B------:R-:W-:Y:S01]  /*9d10*/  ULDC.64 UR4, c[0x0][0x628] ;  /* 0x00018a0000047ab9 */ /* 0x000fe20000000a00 */
[----:B------:R-:W1:Y:S01]  /*9d20*/  S2R R8, SR_CTAID.X ;  /* 0x0000000000087919 */ /* 0x000e620000002500 */
[----:B------:R-:W-:Y:S01]  /*9d30*/  ISETP.NE.U32.AND P0, PT, RZ, UR4, PT ;  /* 0x00000004ff007c0c */ /* 0x000fe2000bf05070 */
[----:B------:R-:W-:Y:S01]  /*9d40*/  ULDC UR7, c[0x0][0x630] ;  /* 0x00018c0000077ab9 */ /* 0x000fe20000000800 */
[----:B0-----:R-:W-:Y:S01]  /*9d50*/  IMAD.MOV.U32 R2, RZ, RZ, R35 ;  /* 0x000000ffff027224 */ /* 0x001fe200078e0023 */
[----:B------:R-:W0:Y:S01]  /*9d60*/  S2R R0, SR_CTAID.Y ;  /* 0x0000000000007919 */ /* 0x000e220000002600 */
[----:B------:R-:W-:Y:S01]  /*9d70*/  ISETP.NE.AND.EX P0, PT, RZ, UR5, PT, P0 ;  /* 0x00000005ff007c0c */ /* 0x000fe2000bf05300 */
[----:B------:R-:W-:-:S12]  /*9d80*/  IMAD.MOV.U32 R3, RZ, RZ, R34 ;  /* 0x000000ffff037224 */ /* 0x000fd800078e0022 */
[----:B------:R-:W-:Y:S05]  /*9d90*/  @!P0 BRA `(.L_x_187) ;  /* 0x0000000000288947 */ /* 0x000fea0003800000 */
[----:B------:R-:W-:Y:S02]  /*9da0*/  ULDC UR6, c[0x0][0x634] ;  /* 0x00018d0000067ab9 */ /* 0x000fe40000000800 */
[----:B------:R-:W-:-:S05]  /*9db0*/  IADD3 R7, P0, R35, UR6, RZ ;  /* 0x0000000623077c10 */ /* 0x000fca000ff1e0ff */
[----:B------:R-:W-:-:S04]  /*9dc0*/  IMAD.X R9, RZ, RZ, R34, P0 ;  /* 0x000000ffff097224 */ /* 0x000fc800000e0622 */
[----:B------:R-:W-:-:S04]  /*9dd0*/  IMAD.WIDE.U32 R4, R9, UR4, RZ ;  /* 0x0000000409047c25 */ /* 0x000fc8000f8e00ff */
[----:B------:R-:W-:-:S04]  /*9de0*/  IMAD.WIDE.U32 R4, P0, R7, UR5, R4 ;  /* 0x0000000507047c25 */ /* 0x000fc8000f800004 */
[----:B------:R-:W-:-:S04]  /*9df0*/  IMAD.WIDE.U32 R6, R7, UR4, RZ ;  /* 0x0000000407067c25 */ /* 0x000fc8000f8e00ff */
[----:B------:R-:W-:Y:S01]  /*9e00*/  IMAD.X R3, RZ, RZ, RZ, P0 ;  /* 0x000000ffff037224 */ /* 0x000fe200000e06ff */
[----:B------:R-:W-:Y:S01]  /*9e10*/  IADD3 RZ, P0, R7, R4, RZ ;  /* 0x0000000407ff7210 */ /* 0x000fe20007f1e0ff */
[----:B------:R-:W-:-:S04]  /*9e20*/  IMAD.MOV.U32 R2, RZ, RZ, R5 ;  /* 0x000000ffff027224 */ /* 0x000fc800078e0005 */
[----:B------:R-:W-:-:S08]  /*9e30*/  IMAD.WIDE.U32.X R2, R9, UR5, R2, P0 ;  /* 0x0000000509027c25 */ /* 0x000fd000080e0402 */
.L_x_187:
[--C-:B------:R-:W-:Y:S01]  /*9e40*/  SHF.R.U64 R6, R2, UR7, R3.reuse ;  /* 0x0000000702067c19 */ /* 0x100fe20008001203 */
[----:B------:R-:W-:Y:S01]  /*9e50*/  ULDC.64 UR4, c[0x0][0x620] ;  /* 0x0001880000047ab9 */ /* 0x000fe20000000a00 */
[----:B------:R-:W-:Y:S01]  /*9e60*/  SHF.R.U32.HI R2, RZ, UR7, R3 ;  /* 0x00000007ff027c19 */ /* 0x000fe20008011603 */
[----:B------:R-:W-:Y:S01]  /*9e70*/  IMAD.MOV.U32 R3, RZ, RZ, R34 ;  /* 0x000000ffff037224 */ /* 0x000fe200078e0022 */
[----:B------:R-:W-:Y:S01]  /*9e80*/  IADD3 R5, P0, RZ, -R6, RZ ;  /* 0x80000006ff057210 */ /* 0x000fe20007f1e0ff */
[----:B------:R-:W2:Y:S01]  /*9e90*/  LDC R15, c[0x0][0x144] ;  /* 0x00005100ff0f7b82 */ /* 0x000ea20000000800 */
[----:B-1----:R-:W-:Y:S01]  /*9ea0*/  I2FP.F32.U32 R7, R8 ;  /* 0x0000000800077245 */ /* 0x002fe20000201000 */
[----:B------:R-:W-:Y:S01]  /*9eb0*/  ULDC.64 UR8, c[0x0][0x640] ;  /* 0x0001900000087ab9 */ /* 0x000fe20000000a00 */
[----:B------:R-:W-:Y:S01]  /*9ec0*/  ULDC UR6, c[0x0][0x608] ;  /* 0x0001820000067ab9 */ /* 0x000fe20000000800 */
[----:B------:R-:W-:Y:S01]  /*9ed0*/  IMAD.X R2, RZ, RZ, ~R2, P0 ;  /* 0x000000ffff027224 */ /* 0x000fe200000e0e02 */
[----:B------:R-:W-:-:S03]  /*9ee0*/  ISETP.NE.U32.AND P0, PT, RZ, UR8, PT ;  /* 0x00000008ff007c0c */ /* 0x000fc6000bf05070 */
[----:B------:R-:W-:Y:S01]  /*9ef0*/  IMAD R4, R2, UR4, RZ ;  /* 0x0000000402047c24 */ /* 0x000fe2000f8e02ff */
[----:B------:R-:W1:Y:S01]  /*9f00*/  LDC R9, c[0x0][0x148] ;  /* 0x00005200ff097b82 */ /* 0x000e620000000800 */
[----:B------:R-:W-:Y:S01]  /*9f10*/  IMAD.MOV.U32 R2, RZ, RZ, R35 ;  /* 0x000000ffff027224 */ /* 0x000fe200078e0023 */
[----:B------:R-:W-:-:S03]  /*9f20*/  ISETP.NE.AND.EX P0, PT, RZ, UR9, PT, P0 ;  /* 0x00000009ff007c0c */ /* 0x000fc6000bf05300 */
[----:B------:R-:W-:Y:S01]  /*9f30*/  IMAD.WIDE.U32 R2, R5, UR4, R2 ;  /* 0x0000000405027c25 */ /* 0x000fe2000f8e0002 */
[----:B------:R-:W-:-:S03]  /*9f40*/  ULDC UR4, c[0x0][0x150] ;  /* 0x0000540000047ab9 */ /* 0x000fc60000000800 */
[----:B------:R-:W-:Y:S02]  /*9f50*/  IMAD R5, R5, UR5, R4 ;  /* 0x0000000505057c24 */ /* 0x000fe4000f8e0204 */
[----:B------:R-:W-:Y:S01]  /*9f60*/  FMUL R4, R7, UR4 ;  /* 0x0000000407047c20 */ /* 0x000fe20008400000 */
[----:B------:R-:W-:Y:S01]  /*9f70*/  ULDC UR4, c[0x0][0x618] ;  /* 0x0001860000047ab9 */ /* 0x000fe20000000800 */
[----:B------:R-:W-:Y:S01]  /*9f80*/  ULDC UR5, c[0x0][0x154] ;  /* 0x0000550000057ab9 */ /* 0x000fe20000000800 */
[----:B------:R-:W-:-:S03]  /*9f90*/  IMAD.IADD R3, R3, 0x1, R5 ;  /* 0x0000000103037824 */ /* 0x000fc600078e0205 */
[----:B------:R-:W3:Y:S02]  /*9fa0*/  F2I.U32.TRUNC.NTZ R4, R4 ;  /* 0x0000000400047305 */ /* 0x000ee4000020f000 */
[----:B------:R-:W-:Y:S02]  /*9fb0*/  SHF.R.U64 R7, R2, UR4, R3 ;  /* 0x0000000402077c19 */ /* 0x000fe40008001203 */
[----:B0-----:R-:W-:-:S05]  /*9fc0*/  I2FP.F32.U32 R2, R0 ;  /* 0x0000000000027245 */ /* 0x001fca0000201000 */
[----:B------:R-:W-:Y:S01]  /*9fd0*/  FMUL R12, R2, UR5 ;  /* 0x00000005020c7c20 */ /* 0x000fe20008400000 */
[----:B------:R-:W-:Y:S01]  /*9fe0*/  SHF.R.U32.HI R2, RZ, UR4, R3 ;  /* 0x00000004ff027c19 */ /* 0x000fe20008011603 */
[----:B------:R-:W-:-:S03]  /*9ff0*/  ULDC UR4, c[0x0][0x658] ;  /* 0x0001960000047ab9 */ /* 0x000fc60000000800 */
[--C-:B------:R-:W-:Y:S01]  /*a000*/  SHF.R.U64 R11, R7, UR6, R2.reuse ;  /* 0x00000006070b7c19 */ /* 0x100fe20008001202 */
[----:B------:R-:W0:Y:S01]  /*a010*/  F2I.U32.TRUNC.NTZ R12, R12 ;  /* 0x0000000c000c7305 */ /* 0x000e22000020f000 */
[----:B------:R-:W-:Y:S01]  /*a020*/  SHF.R.U32.HI R2, RZ, UR6, R2 ;  /* 0x00000006ff027c19 */ /* 0x000fe20008011602 */
[----:B---3--:R-:W-:-:S03]  /*a030*/  IMAD.MOV R4, RZ, RZ, -R4 ;  /* 0x000000ffff047224 */ /* 0x008fc600078e0a04 */
[----:B------:R-:W-:Y:S01]  /*a040*/  SHF.R.U64 R10, R11, UR4, R2 ;  /* 0x000000040b0a7c19 */ /* 0x000fe20008001202 */
[----:B--2---:R-:W-:Y:S01]  /*a050*/  IMAD R8, R15, R4, R8 ;  /* 0x000000040f087224 */ /* 0x004fe200078e0208 */
[----:B------:R-:W-:-:S03]  /*a060*/  SHF.R.U32.HI R13, RZ, UR4, R2 ;  /* 0x00000004ff0d7c19 */ /* 0x000fc60008011602 */
[----:B------:R-:W-:Y:S02]  /*a070*/  IMAD.MOV.U32 R2, RZ, RZ, R10 ;  /* 0x000000ffff027224 */ /* 0x000fe400078e000a */
[----:B------:R-:W-:Y:S01]  /*a080*/  IMAD.MOV.U32 R3, RZ, RZ, R13 ;  /* 0x000000ffff037224 */ /* 0x000fe200078e000d */
[----:B------:R-:W-:Y:S06]  /*a090*/  @!P0 BRA `(.L_x_188) ;  /* 0x0000000000288947 */ /* 0x000fec0003800000 */
[----:B------:R-:W-:Y:S02]  /*a0a0*/  ULDC UR4, c[0x0][0x64c] ;  /* 0x0001930000047ab9 */ /* 0x000fe40000000800 */
[----:B------:R-:W-:-:S05]  /*a0b0*/  IADD3 R3, P0, R10, UR4, RZ ;  /* 0x000000040a037c10 */ /* 0x000fca000ff1e0ff */
[----:B------:R-:W-:-:S04]  /*a0c0*/  IMAD.X R13, RZ, RZ, R13, P0 ;  /* 0x000000ffff0d7224 */ /* 0x000fc800000e060d */
[----:B------:R-:W-:-:S04]  /*a0d0*/  IMAD.WIDE.U32 R4, R13, UR8, RZ ;  /* 0x000000080d047c25 */ /* 0x000fc8000f8e00ff */
[----:B------:R-:W-:-:S04]  /*a0e0*/  IMAD.WIDE.U32 R4, P0, R3, UR9, R4 ;  /* 0x0000000903047c25 */ /* 0x000fc8000f800004 */
[----:B------:R-:W-:-:S04]  /*a0f0*/  IMAD.WIDE.U32 R2, R3, UR8, RZ ;  /* 0x0000000803027c25 */ /* 0x000fc8000f8e00ff */
[----:B------:R-:W-:Y:S01]  /*a100*/  IMAD.MOV.U32 R2, RZ, RZ, R5 ;  /* 0x000000ffff027224 */ /* 0x000fe200078e0005 */
[----:B------:R-:W-:Y:S01]  /*a110*/  IADD3 RZ, P1, R3, R4, RZ ;  /* 0x0000000403ff7210 */ /* 0x000fe20007f3e0ff */
[----:B------:R-:W-:-:S04]  /*a120*/  IMAD.X R3, RZ, RZ, RZ, P0 ;  /* 0x000000ffff037224 */ /* 0x000fc800000e06ff */
[----:B------:R-:W-:-:S08]  /*a130*/  IMAD.WIDE.U32.X R2, R13, UR9, R2, P1 ;  /* 0x000000090d027c25 */ /* 0x000fd000088e0402 */
.L_x_188:
[----:B------:R-:W2:Y:S01]  /*a140*/  LDC R4, c[0x0][0x65c] ;  /* 0x00019700ff047b82 */ /* 0x000ea20000000800 */
[----:B------:R-:W-:Y:S01]  /*a150*/  ULDC UR4, c[0x0][0x648] ;  /* 0x0001920000047ab9 */ /* 0x000fe20000000800 */
[----:B------:R3:W-:Y:S01]  /*a160*/  STL [R1+0x4], R6 ;  /* 0x0000040601007387 */ /* 0x0007e20000100800 */
[----:B------:R-:W-:Y:S01]  /*a170*/  SHF.R.U64 R2, R2, UR4, R3 ;  /* 0x0000000402027c19 */ /* 0x000fe20008001203 */
[----:B0-----:R-:W-:Y:S01]  /*a180*/  IMAD.MOV R12, RZ, RZ, -R12 ;  /* 0x000000ffff0c7224 */ /* 0x001fe200078e0a0c */
[----:B------:R-:W-:Y:S01]  /*a190*/  LOP3.LUT R11, R11, UR43, RZ, 0xc0, !PT ;  /* 0x0000002b0b0b7c12 */ /* 0x000fe2000f8ec0ff */
[----:B------:R-:W-:Y:S01]  /*a1a0*/  ULDC UR4, c[0x0][0x638] ;  /* 0x00018e0000047ab9 */ /* 0x000fe20000000800 */
[----:B------:R-:W-:Y:S01]  /*a1b0*/  LOP3.LUT R17, R7, UR40, RZ, 0xc0, !PT ;  /* 0x0000002807117c12 */ /* 0x000fe2000f8ec0ff */
[----:B------:R-:W-:Y:S01]  /*a1c0*/  IMAD.MOV R3, RZ, RZ, -R2 ;  /* 0x000000ffff037224 */ /* 0x000fe200078e0a02 */
[----:B------:R-:W-:Y:S01]  /*a1d0*/  ULDC UR5, c[0x0][0x610] ;  /* 0x0001840000057ab9 */ /* 0x000fe20000000800 */
[----:B------:R-:W-:-:S02]  /*a1e0*/  IMAD R11, R2, UR41, R11 ;  /* 0x00000029020b7c24 */ /* 0x000fc4000f8e020b */
[----:B------:R-:W-:Y:S01]  /*a1f0*/  IMAD R10, R3, UR4, R10 ;  /* 0x00000004030a7c24 */ /* 0x000fe2000f8e020a */
[----:B------:R-:W-:-:S03]  /*a200*/  ULDC UR4, c[0x0][0x600] ;  /* 0x0001800000047ab9 */ /* 0x000fc60000000800 */
[----:B------:R-:W-:Y:S01]  /*a210*/  IMAD R17, R10, UR4, R17 ;  /* 0x000000040a117c24 */ /* 0x000fe2000f8e0211 */
[----:B--2---:R-:W-:-:S13]  /*a220*/  ISETP.NE.AND P0, PT, R4, 0x1, PT ;  /* 0x000000010400780c */ /* 0x004fda0003f05270 */
[----:B-1----:R-:W-:Y:S02]  /*a230*/  @P0 IMAD R8, R9, R12, R0 ;  /* 0x0000000c09080224 */ /* 0x002fe400078e0200 */
[----:B------:R-:W-:Y:S02]  /*a240*/  IMAD.MOV.U32 R0, RZ, RZ, 0x1 ;  /* 0x00000001ff007424 */ /* 0x000fe400078e00ff */
[----:B------:R-:W-:-:S05]  /*a250*/  IMAD R8, R11, UR5, R8 ;  /* 0x000000050b087c24 */ /* 0x000fca000f8e0208 */
[----:B------:R-:W-:Y:S02]  /*a260*/  SEL R16, R17, R8, !P0 ;  /* 0x0000000811107207 */ /* 0x000fe40004000000 */
[----:B---3--:R-:W-:-:S07]  /*a270*/  SEL R17, R8, R17, !P0 ;  /* 0x0000001108117207 */ /* 0x008fce0004000000 */
.L_x_186:
[----:B------:R-:W-:Y:S05]  /*a280*/  BSYNC B0 ;  /* 0x0000000000007941 */ /* 0x000fea0003800000 */
.L_x_185:
[----:B------:R-:W-:-:S13]  /*a290*/  LOP3.LUT P0, RZ, R0, 0xff, RZ, 0xc0, !PT ;  /* 0x000000ff00ff7812 */ /* 0x000fda000780c0ff */
[----:B------:R-:W-:Y:S05]  /*a2a0*/  @P0 BRA `(.L_x_189) ;  /* 0xffffffe4003c0947 */ /* 0x000fea000383ffff */
[----:B------:R-:W-:Y:S05]  /*a2b0*/  BSYNC B7 ;  /* 0x0000000000077941 */ /* 0x000fea0003800000 */
.L_x_175:
[----:B------:R-:W-:-:S03]  /*a2c0*/  UMOV UR4, 0xffffffff ;  /* 0xffffffff00047882 */ /* 0x000fc60000000000 */
[----:B------:R-:W-:Y:S05]  /*a2d0*/  BRA.DIV UR4, `(.L_x_190) ;  /* 0x0000000e04487947 */ /* 0x000fea000b800000 */
[----:B------:R-:W-:-:S13]  /*a2e0*/  ELECT P6, URZ, PT ;  /* 0x00000000003f782f */ /* 0x000fda00038c0000 */
.L_x_221:
[----:B------:R-:W-:Y:S04]  /*a2f0*/  BSSY B0, `(.L_x_191) ;  /* 0x0000049000007945 */ /* 0x000fe80003800000 */
[----:B------:R-:W-:Y:S05]  /*a300*/  @!P6 BRA `(.L_x_192) ;  /* 0x00000004001ce947 */ /* 0x000fea0003800000 */
[----:B------:R-:W2:Y:S02]  /*a310*/  LDL.LU R0, [R1+0x10] ;  /* 0x0000100001007983 */ /* 0x000ea40000300800 */
[----:B--2---:R-:W-:-:S04]  /*a320*/  LOP3.LUT R0, R0, 0x2, RZ, 0xfc, !PT ;  /* 0x0000000200007812 */ /* 0x004fc800078efcff */
[----:B------:R-:W-:-:S13]  /*a330*/  ISETP.NE.AND P0, PT, R0, 0x3, PT ;  /* 0x000000030000780c */ /* 0x000fda0003f05270 */
[----:B------:R-:W-:Y:S05]  /*a340*/  @!P0 BRA `(.L_x_193) ;  /* 0x0000000000048947 */ /* 0x000fea0003800000 */
[----:B------:R-:W-:Y:S01]  /*a350*/  BPT.TRAP 0x1 ;  /* 0x000000040000795c */ /* 0x000fe20000300000 */
.L_x_193:
[----:B0-----:R-:W2:Y:S04]  /*a360*/  LDL.LU R2, [R1+0x28] ;  /* 0x0000280001027983 */ /* 0x001ea80000300800 */
[----:B------:R-:W3:Y:S01]  /*a370*/  LDL.LU R5, [R1+0x1c] ;  /* 0x00001c0001057983 */ /* 0x000ee20000300800 */
[----:B------:R-:W-:Y:S01]  /*a380*/  MOV R0, 0x400 ;  /* 0x0000040000007802 */ /* 0x000fe20000000f00 */
[----:B------:R-:W0:Y:S03]  /*a390*/  S2R R3, SR_CgaCtaId ;  /* 0x0000000000037919 */ /* 0x000e260000008800 */
[----:B0-----:R-:W-:-:S05]  /*a3a0*/  LEA R0, R3, R0, 0x18 ;  /* 0x0000000003007211 */ /* 0x001fca00078ec0ff */
[----:B------:R-:W-:-:S04]  /*a3b0*/  VIADD R0, R0, 0x38 ;  /* 0x0000003800007836 */ /* 0x000fc80000000000 */
[C---:B--2---:R-:W-:Y:S02]  /*a3c0*/  IMAD R7, R2.reuse, 0x8, R0 ;  /* 0x0000000802077824 */ /* 0x044fe400078e0200 */
[----:B------:R-:W-:Y:S01]  /*a3d0*/  VIADD R2, R2, 0x1 ;  /* 0x0000000102027836 */ /* 0x000fe20000000000 */
[----:B---3--:R-:W-:-:S04]  /*a3e0*/  SHF.L.U32 R4, R5, 0x1f, RZ ;  /* 0x0000001f05047819 */ /* 0x008fc800000006ff */
[C---:B------:R-:W-:Y:S01]  /*a3f0*/  ISETP.NE.AND P1, PT, R2.reuse, 0x7, PT ;  /* 0x000000070200780c */ /* 0x040fe20003f25270 */
[----:B------:R-:W0:Y:S03]  /*a400*/  SYNCS.PHASECHK.TRANS64.TRYWAIT P0, [R7+URZ], R4 ;  /* 0x00000004070075a7 */ /* 0x000e26000800017f */
[----:B------:R-:W-:Y:S02]  /*a410*/  SEL R3, RZ, 0x1, P1 ;  /* 0x00000001ff037807 */ /* 0x000fe40000800000 */
[----:B------:R-:W-:Y:S02]  /*a420*/  SEL R9, R2, RZ, P1 ;  /* 0x000000ff02097207 */ /* 0x000fe40000800000 */
[----:B------:R-:W-:-:S03]  /*a430*/  LOP3.LUT R6, R5, R3, RZ, 0x3c, !PT ;  /* 0x0000000305067212 */ /* 0x000fc600078e3cff */
[----:B------:R-:W-:Y:S01]  /*a440*/  IMAD R8, R9, 0x8, R0 ;  /* 0x0000000809087824 */ /* 0x000fe200078e0200 */
[----:B------:R-:W-:Y:S01]  /*a450*/  SHF.L.U32 R5, R6, 0x1f, RZ ;  /* 0x0000001f06057819 */ /* 0x000fe200000006ff */
[----:B0-----:R-:W-:Y:S06]  /*a460*/  @!P0 BRA `(.L_x_194) ;  /* 0x0000000c00048947 */ /* 0x001fec0003800000 */
.L_x_222:
[----:B------:R-:W1:Y:S01]  /*a470*/  SYNCS.PHASECHK.TRANS64.TRYWAIT P0, [R8+URZ], R5 ;  /* 0x00000005080075a7 */ /* 0x000e62000800017f */
[----:B------:R-:W-:-:S05]  /*a480*/  VIADD R2, R9, 0x1 ;  /* 0x0000000109027836 */ /* 0x000fca0000000000 */
[----:B------:R-:W-:-:S04]  /*a490*/  ISETP.NE.AND P1, PT, R2, 0x7, PT ;  /* 0x000000070200780c */ /* 0x000fc80003f25270 */
[----:B------:R-:W-:Y:S02]  /*a4a0*/  SEL R3, RZ, 0x1, P1 ;  /* 0x00000001ff037807 */ /* 0x000fe40000800000 */
[----:B0-----:R-:W-:Y:S02]  /*a4b0*/  SEL R7, R2, RZ, P1 ;  /* 0x000000ff02077207 */ /* 0x001fe40000800000 */
[----:B------:R-:W-:-:S03]  /*a4c0*/  LOP3.LUT R6, R6, R3, RZ, 0x3c, !PT ;  /* 0x0000000306067212 */ /* 0x000fc600078e3cff */
[----:B------:R-:W-:Y:S01]  /*a4d0*/  IMAD R9, R7, 0x8, R0 ;  /* 0x0000000807097824 */ /* 0x000fe200078e0200 */
[----:B------:R-:W-:Y:S01]  /*a4e0*/  SHF.L.U32 R4, R6, 0x1f, RZ ;  /* 0x0000001f06047819 */ /* 0x000fe200000006ff */
[----:B-1----:R-:W-:Y:S06]  /*a4f0*/  @!P0 BRA `(.L_x_195) ;  /* 0x0000000800f48947 */ /* 0x002fec0003800000 */
.L_x_223:
[----:B------:R-:W1:Y:S01]  /*a500*/  SYNCS.PHASECHK.TRANS64.TRYWAIT P0, [R9+URZ], R4 ;  /* 0x00000004090075a7 */ /* 0x000e62000800017f */
[----:B------:R-:W-:-:S05]  /*a510*/  VIADD R2, R7, 0x1 ;  /* 0x0000000107027836 */ /* 0x000fca0000000000 */
[----:B------:R-:W-:-:S04]  /*a520*/  ISETP.NE.AND P1, PT, R2, 0x7, PT ;  /* 0x000000070200780c */ /* 0x000fc80003f25270 */
[----:B------:R-:W-:Y:S02]  /*a530*/  SEL R3, RZ, 0x1, P1 ;  /* 0x00000001ff037807 */ /* 0x000fe40000800000 */
[----:B------:R-:W-:Y:S02]  /*a540*/  SEL R7, R2, RZ, P1 ;  /* 0x000000ff02077207 */ /* 0x000fe40000800000 */
[----:B------:R-:W-:-:S03]  /*a550*/  LOP3.LUT R6, R6, R3, RZ, 0x3c, !PT ;  /* 0x0000000306067212 */ /* 0x000fc600078e3cff */
[----:B0-----:R-:W-:Y:S01]  /*a560*/  IMAD R8, R7, 0x8, R0 ;  /* 0x0000000807087824 */ /* 0x001fe200078e0200 */
[----:B------:R-:W-:Y:S01]  /*a570*/  SHF.L.U32 R5, R6, 0x1f, RZ ;  /* 0x0000001f06057819 */ /* 0x000fe200000006ff */
[----:B-1----:R-:W-:Y:S06]  /*a580*/  @!P0 BRA `(.L_x_196) ;  /* 0x0000000800e48947 */ /* 0x002fec0003800000 */
.L_x_224:
        /* <DEDUP_REMOVED lines=9> */
.L_x_225:
[----:B------:R-:W1:Y:S01]  /*a620*/  SYNCS.PHASECHK.TRANS64.TRYWAIT P0, [R9+URZ], R4 ;  /* 0x00000004090075a7 */ /* 0x000e62000800017f */
[----:B------:R-:W-:-:S05]  /*a630*/  VIADD R2, R7, 0x1 ;  /* 0x0000000107027836 */ /* 0x000fca0000000000 */
[----:B------:R-:W-:-:S04]  /*a640*/  ISETP.NE.AND P1, PT, R2, 0x7, PT ;  /* 0x000000070200780c */ /* 0x000fc80003f25270 */
[----:B------:R-:W-:Y:S02]  /*a650*/  SEL R3, RZ, 0x1, P1 ;  /* 0x00000001ff037807 */ /* 0x000fe40000800000 */
[----:B------:R-:W-:Y:S02]  /*a660*/  SEL R7, R2, RZ, P1 ;  /* 0x000000ff02077207 */ /* 0x000fe40000800000 */
[----:B------:R-:W-:-:S03]  /*a670*/  LOP3.LUT R11, R6, R3, RZ, 0x3c, !PT ;  /* 0x00000003060b7212 */ /* 0x000fc600078e3cff */
[----:B------:R-:W-:Y:S01]  /*a680*/  IMAD R6, R7, 0x8, R0 ;  /* 0x0000000807067824 */ /* 0x000fe200078e0200 */
[----:B0-----:R-:W-:Y:S01]  /*a690*/  SHF.L.U32 R5, R11, 0x1f, RZ ;  /* 0x0000001f0b057819 */ /* 0x001fe200000006ff */
[----:B-1----:R-:W-:Y:S06]  /*a6a0*/  @!P0 BRA `(.L_x_198) ;  /* 0x0000000800c48947 */ /* 0x002fec0003800000 */
.L_x_226:
[----:B------:R-:W1:Y:S01]  /*a6b0*/  SYNCS.PHASECHK.TRANS64.TRYWAIT P0, [R6+URZ], R5 ;  /* 0x00000005060075a7 */ /* 0x000e62000800017f */
[----:B------:R-:W-:-:S05]  /*a6c0*/  VIADD R2, R7, 0x1 ;  /* 0x0000000107027836 */ /* 0x000fca0000000000 */
[----:B------:R-:W-:-:S04]  /*a6d0*/  ISETP.NE.AND P1, PT, R2, 0x7, PT ;  /* 0x000000070200780c */ /* 0x000fc80003f25270 */
[----:B0-----:R-:W-:Y:S02]  /*a6e0*/  SEL R4, RZ, 0x1, P1 ;  /* 0x00000001ff047807 */ /* 0x001fe40000800000 */
[----:B------:R-:W-:Y:S02]  /*a6f0*/  SEL R3, R2, RZ, P1 ;  /* 0x000000ff02037207 */ /* 0x000fe40000800000 */
[----:B------:R-:W-:Y:S01]  /*a700*/  LOP3.LUT R4, R11, R4, RZ, 0x3c, !PT ;  /* 0x000000040b047212 */ /* 0x000fe200078e3cff */
[----:B-1----:R-:W-:Y:S06]  /*a710*/  @!P0 BRA `(.L_x_199) ;  /* 0x0000000800bc8947 */ /* 0x002fec0003800000 */
.L_x_227:
[----:B------:R-:W-:Y:S01]  /*a720*/  IMAD R3, R3, 0x8, R0 ;  /* 0x0000000803037824 */ /* 0x000fe200078e0200 */
[----:B------:R-:W-:-:S07]  /*a730*/  SHF.L.U32 R0, R4, 0x1f, RZ ;  /* 0x0000001f04007819 */ /* 0x000fce00000006ff */
.L_x_200:
[----:B-1----:R1:W2:Y:S02]  /*a740*/  SYNCS.PHASECHK.TRANS64.TRYWAIT P0, [R3+URZ], R0 ;  /* 0x00000000030075a7 */ /* 0x0022a4000800017f */
[----:B--2---:R-:W-:Y:S05]  /*a750*/  @!P0 NANOSLEEP.SYNCS 0x989680 ;  /* 0x009896800000895d */ /* 0x004fea0003900000 */
[----:B------:R-:W2:Y:S02]  /*a760*/  @!P0 SYNCS.PHASECHK.TRANS64 P0, [R3+URZ], R0 ;  /* 0x00000000030085a7 */ /* 0x000ea4000800007f */
[----:B--2---:R-:W-:Y:S05]  /*a770*/  @!P0 BRA `(.L_x_200) ;  /* 0xfffffffc00f08947 */ /* 0x004fea000383ffff */
.L_x_192:
[----:B------:R-:W-:Y:S05]  /*a780*/  BSYNC B0 ;  /* 0x0000000000007941 */ /* 0x000fea0003800000 */
.L_x_191:
[----:B------:R-:W-:Y:S05]  /*a790*/  EXIT ;  /* 0x000000000000794d */ /* 0x000fea0003800000 */
.L_x_16:
[----:B------:R-:W-:Y:S02]  /*a7a0*/  IMAD.MOV.U32 R13, RZ, RZ, R16 ;  /* 0x000000ffff0d7224 */ /* 0x000fe400078e0010 */
[----:B------:R-:W-:Y:S02]  /*a7b0*/  IMAD.MOV.U32 R12, RZ, RZ, RZ ;  /* 0x000000ffff0c7224 */ /* 0x000fe400078e00ff */
[----:B------:R-:W-:Y:S02]  /*a7c0*/  IMAD.MOV.U32 R11, RZ, RZ, 0x1f ;  /* 0x0000001fff0b7424 */ /* 0x000fe400078e00ff */
[----:B------:R-:W-:-:S07]  /*a7d0*/  IMAD.MOV.U32 R15, RZ, RZ, -0x1 ;  /* 0xffffffffff0f7424 */ /* 0x000fce00078e00ff */
[----:B-----5:R-:W-:Y:S05]  /*a7e0*/  WARPSYNC.COLLECTIVE R15, `(.L_x_201) ;  /* 0x000000000f087348 */ /* 0x020fea0003c00000 */
[----:B------:R0:W1:Y:S02]  /*a7f0*/  SHFL.IDX P6, R14, R13, R12, R11 ;  /* 0x0000000c0d0e7389 */ /* 0x00006400000c000b */
[----:B01---5:R-:W-:Y:S01]  /*a800*/  ENDCOLLECTIVE ;  /* 0x000000000000791b */ /* 0x023fe20003800000 */
.L_x_201:
[----:B------:R-:W-:Y:S05]  /*a810*/  BRA `(.L_x_202) ;  /* 0xffffff6c00cc7947 */ /* 0x000fea000383ffff */
.L_x_20:
[----:B-1----:R1:W2:Y:S02]  /*a820*/  SYNCS.PHASECHK.TRANS64.TRYWAIT P1, [R3+URZ], R0 ;  /* 0x00000000030075a7 */ /* 0x0022a4000802017f */
[----:B--2---:R-:W-:Y:S05]  /*a830*/  @!P1 NANOSLEEP.SYNCS 0x989680 ;  /* 0x009896800000995d */ /* 0x004fea0003900000 */
[----:B------:R-:W2:Y:S02]  /*a840*/  @!P1 SYNCS.PHASECHK.TRANS64 P1, [R3+URZ], R0 ;  /* 0x00000000030095a7 */ /* 0x000ea4000802007f */
[----:B--2---:R-:W-:Y:S05]  /*a850*/  @!P1 BRA `(.L_x_20) ;  /* 0xfffffffc00f09947 */ /* 0x004fea000383ffff */
[----:B------:R-:W-:Y:S05]  /*a860*/  BRA `(.L_x_19) ;  /* 0xffffff6c00e87947 */ /* 0x000fea000383ffff */
.L_x_22:
[C---:B------:R-:W-:Y:S01]  /*a870*/  IMAD.IADD R19, R9.reuse, 0x1, R21 ;  /* 0x0000000109137824 */ /* 0x040fe200078e0215 */
[----:B------:R-:W-:Y:S01]  /*a880*/  BSSY B0, `(.L_x_203) ;  /* 0x000000c000007945 */ /* 0x000fe20003800000 */
[----:B------:R-:W-:Y:S02]  /*a890*/  IMAD.IADD R9, R9, 0x1, R114 ;  /* 0x0000000109097824 */ /* 0x000fe400078e0272 */
[--C-:B0-----:R-:W-:Y:S02]  /*a8a0*/  IMAD R8, R19, 0x4, R24.reuse ;  /* 0x0000000413087824 */ /* 0x101fe400078e0218 */
[C---:B------:R-:W-:Y:S02]  /*a8b0*/  IMAD R10, R9.reuse, 0x4, R24 ;  /* 0x00000004090a7824 */ /* 0x040fe400078e0218 */
[----:B------:R-:W-:Y:S02]  /*a8c0*/  IMAD R18, R9, 0x4, R26 ;  /* 0x0000000409127824 */ /* 0x000fe400078e021a */
[----:B------:R-:W-:-:S02]  /*a8d0*/  IMAD.IADD R9, R93, 0x1, R8 ;  /* 0x000000015d097824 */ /* 0x000fc400078e0208 */
[----:B------:R-:W-:Y:S02]  /*a8e0*/  IMAD R19, R19, 0x4, R26 ;  /* 0x0000000413137824 */ /* 0x000fe400078e021a */
[----:B------:R-:W-:Y:S02]  /*a8f0*/  IMAD.IADD R8, R93, 0x1, R10 ;  /* 0x000000015d087824 */ /* 0x000fe400078e020a */
[----:B------:R-:W-:-:S07]  /*a900*/  IMAD.MOV.U32 R15, RZ, RZ, -0x1 ;  /* 0xffffffffff0f7424 */ /* 0x000fce00078e00ff */
[----:B--2345:R-:W-:Y:S05]  /*a910*/  WARPSYNC.COLLECTIVE R15, `(.L_x_204) ;  /* 0x000000000f087348 */ /* 0x03cfea0003c00000 */
[----:B------:R-:W-:Y:S01]  /*a920*/  NOP ;  /* 0x0000000000007918 */ /* 0x000fe20000000000 */
[----:B--2345:R-:W-:Y:S01]  /*a930*/  ENDCOLLECTIVE ;  /* 0x000000000000791b */ /* 0x03cfe20003800000 */
.L_x_204:
[----:B------:R-:W-:Y:S05]  /*a940*/  BSYNC B0 ;  /* 0x0000000000007941 */ /* 0x000fea0003800000 */
.L_x_203:
[----:B------:R0:W-:Y:S01]  /*a950*/  STS [R19+0x1c200], R0 ;  /* 0x01c2000013007388 */ /* 0x0001e20000000800 */
[----:B------:R-:W-:-:S03]  /*a960*/  IMAD.MOV.U32 R15, RZ, RZ, -0x1 ;  /* 0xffffffffff0f7424 */ /* 0x000fc600078e00ff */
[----:B------:R0:W-:Y:S04]  /*a970*/  STS [R9], R4 ;  /* 0x0000000409007388 */ /* 0x0001e80000000800 */
[----:B------:R0:W-:Y:S04]  /*a980*/  STS [R18+0x1c200], R5 ;  /* 0x01c2000512007388 */ /* 0x0001e80000000800 */
[----:B------:R0:W-:Y:S04]  /*a990*/  STS [R8], R7 ;  /* 0x0000000708007388 */ /* 0x0001e80000000800 */
[----:B------:R0:W1:Y:S04]  /*a9a0*/  LDS R10, [R14+0x1d200] ;  /* 0x01d200000e0a7984 */ /* 0x0000680000000800 */
[----:B------:R0:W2:Y:S04]  /*a9b0*/  LDS R12, [R3+0x1000] ;  /* 0x00100000030c7984 */ /* 0x0000a80000000800 */
[----:B------:R0:W3:Y:S04]  /*a9c0*/  LDS R11, [R17+0x1d200] ;  /* 0x01d20000110b7984 */ /* 0x0000e80000000800 */
[----:B------:R0:W4:Y:S02]  /*a9d0*/  LDS R13, [R6+0x1000] ;  /* 0x00100000060d7984 */ /* 0x0001240000000800 */
[----:B01234-:R-:W-:Y:S05]  /*a9e0*/  WARPSYNC.COLLECTIVE R15, `(.L_x_205) ;  /* 0x000000000f087348 */ /* 0x01ffea0003c00000 */
[----:B------:R-:W-:Y:S01]  /*a9f0*/  NOP ;  /* 0x0000000000007918 */ /* 0x000fe20000000000 */
[----:B01234-:R-:W-:Y:S01]  /*aa00*/  ENDCOLLECTIVE ;  /* 0x000000000000791b */ /* 0x01ffe20003800000 */
.L_x_205:
[----:B------:R0:W-:Y:S04]  /*aa10*/  STS [R19+0x1d200], R10 ;  /* 0x01d2000a13007388 */ /* 0x0001e80000000800 */
[----:B------:R0:W-:Y:S04]  /*aa20*/  STS [R9+0x1000], R12 ;  /* 0x0010000c09007388 */ /* 0x0001e80000000800 */
[----:B------:R0:W-:Y:S04]  /*aa30*/  STS [R18+0x1d200], R11 ;  /* 0x01d2000b12007388 */ /* 0x0001e80000000800 */
[----:B------:R0:W-:Y:S04]  /*aa40*/  STS [R8+0x1000], R13 ;  /* 0x0010000d08007388 */ /* 0x0001e80000000800 */
[----:B------:R0:W1:Y:S04]  /*aa50*/  LDS R0, [R14+0x1e200] ;  /* 0x01e200000e007984 */ /* 0x0000680000000800 */
[----:B------:R0:W2:Y:S04]  /*aa60*/  LDS R4, [R3+0x2000] ;  /* 0x0020000003047984 */ /* 0x0000a80000000800 */
[----:B------:R0:W3:Y:S04]  /*aa70*/  LDS R5, [R17+0x1e200] ;  /* 0x01e2000011057984 */ /* 0x0000e80000000800 */
[----:B------:R0:W4:Y:S02]  /*aa80*/  LDS R7, [R6+0x2000] ;  /* 0x0020000006077984 */ /* 0x0001240000000800 */
[----:B01234-:R-:W-:Y:S05]  /*aa90*/  WARPSYNC.COLLECTIVE R15, `(.L_x_206) ;  /* 0x000000000f087348 */ /* 0x01ffea0003c00000 */
[----:B------:R-:W-:Y:S01]  /*aaa0*/  NOP ;  /* 0x0000000000007918 */ /* 0x000fe20000000000 */
[----:B01234-:R-:W-:Y:S01]  /*aab0*/  ENDCOLLECTIVE ;  /* 0x000000000000791b */ /* 0x01ffe20003800000 */
.L_x_206:
        /* <DEDUP_REMOVED lines=11> */
.L_x_207:
[----:B------:R-:W-:Y:S05]  /*ab70*/  BRA `(.L_x_208) ;  /* 0xffffff7000d87947 */ /* 0x000fea000383ffff */
.L_x_26:
[----:B0-----:R0:W1:Y:S02]  /*ab80*/  SYNCS.PHASECHK.TRANS64.TRYWAIT P1, [R0+URZ], R121 ;  /* 0x00000079000075a7 */ /* 0x001064000802017f */
[----:B-1----:R-:W-:Y:S05]  /*ab90*/  @!P1 NANOSLEEP.SYNCS 0x989680 ;  /* 0x009896800000995d */ /* 0x002fea0003900000 */
[----:B------:R-:W1:Y:S02]  /*aba0*/  @!P1 SYNCS.PHASECHK.TRANS64 P1, [R0+URZ], R121 ;  /* 0x00000079000095a7 */ /* 0x000e64000802007f */
[----:B-1----:R-:W-:Y:S05]  /*abb0*/  @!P1 BRA `(.L_x_26) ;  /* 0xfffffffc00f09947 */ /* 0x002fea000383ffff */
[----:B------:R-:W-:Y:S05]  /*abc0*/  BRA `(.L_x_25) ;  /* 0xffffff7400bc7947 */ /* 0x000fea000383ffff */
.L_x_34:
[----:B------:R0:W0:Y:S02]  /*abd0*/  SYNCS.PHASECHK.TRANS64.TRYWAIT P1, [R5+URZ], R6 ;  /* 0x00000006050075a7 */ /* 0x000024000802017f */
[----:B0-----:R-:W-:Y:S05]  /*abe0*/  @!P1 NANOSLEEP.SYNCS 0x989680 ;  /* 0x009896800000995d */ /* 0x001fea0003900000 */
[----:B------:R-:W0:Y:S02]  /*abf0*/  @!P1 SYNCS.PHASECHK.TRANS64 P1, [R5+URZ], R6 ;  /* 0x00000006050095a7 */ /* 0x000e24000802007f */
[----:B0-----:R-:W-:Y:S05]  /*ac00*/  @!P1 BRA `(.L_x_34) ;  /* 0xfffffffc00f09947 */ /* 0x001fea000383ffff */
[----:B------:R-:W-:Y:S05]  /*ac10*/  BRA `(.L_x_33) ;  /* 0xffffff8000107947 */ /* 0x000fea000383ffff */
.L_x_35:
[--C-:B------:R-:W-:Y:S01]  /*ac20*/  IMAD.IADD R17, R21, 0x1, R9.reuse ;  /* 0x0000000115117824 */ /* 0x100fe200078e0209 */
[----:B------:R-:W-:Y:S01]  /*ac30*/  BSSY B0, `(.L_x_209) ;  /* 0x000000c000007945 */ /* 0x000fe20003800000 */
[----:B------:R-:W-:Y:S02]  /*ac40*/  IMAD.IADD R9, R114, 0x1, R9 ;  /* 0x0000000172097824 */ /* 0x000fe400078e0209 */
[--C-:B0-----:R-:W-:Y:S02]  /*ac50*/  IMAD R7, R17, 0x4, R6.reuse ;  /* 0x0000000411077824 */ /* 0x101fe400078e0206 */
[----:B------:R-:W-:Y:S02]  /*ac60*/  IMAD R15, R9, 0x4, R6 ;  /* 0x00000004090f7824 */ /* 0x000fe400078e0206 */
[C---:B------:R-:W-:Y:S02]  /*ac70*/  IMAD.IADD R14, R18.reuse, 0x1, R7 ;  /* 0x00000001120e7824 */ /* 0x040fe400078e0207 */
[----:B------:R-:W-:-:S02]  /*ac80*/  IMAD.IADD R18, R18, 0x1, R15 ;  /* 0x0000000112127824 */ /* 0x000fc400078e020f */
[--C-:B------:R-:W-:Y:S02]  /*ac90*/  IMAD R17, R17, 0x4, R124.reuse ;  /* 0x0000000411117824 */ /* 0x100fe400078e027c */
[----:B------:R-:W-:Y:S02]  /*aca0*/  IMAD R19, R9, 0x4, R124 ;  /* 0x0000000409137824 */ /* 0x000fe400078e027c */
[----:B------:R-:W-:-:S07]  /*acb0*/  IMAD.MOV.U32 R15, RZ, RZ, -0x1 ;  /* 0xffffffffff0f7424 */ /* 0x000fce00078e00ff */
[----:B-12345:R-:W-:Y:S05]  /*acc0*/  WARPSYNC.COLLECTIVE R15, `(.L_x_210) ;  /* 0x000000000f087348 */ /* 0x03efea0003c00000 */
[----:B------:R-:W-:Y:S01]  /*acd0*/  NOP ;  /* 0x0000000000007918 */ /* 0x000fe20000000000 */
[----:B-12345:R-:W-:Y:S01]  /*ace0*/  ENDCOLLECTIVE ;  /* 0x000000000000791b */ /* 0x03efe20003800000 */
.L_x_210:
[----:B------:R-:W-:Y:S05]  /*acf0*/  BSYNC B0 ;  /* 0x0000000000007941 */ /* 0x000fea0003800000 */
.L_x_209:
        /* <DEDUP_REMOVED lines=12> */
.L_x_211:
        /* <DEDUP_REMOVED lines=11> */
.L_x_212:
        /* <DEDUP_REMOVED lines=11> */
.L_x_213:
[----:B------:R-:W-:Y:S05]  /*af20*/  BRA `(.L_x_214) ;  /* 0xffffff8000507947 */ /* 0x000fea000383ffff */
.L_x_176:
[----:B------:R-:W-:Y:S01]  /*af30*/  BSSY B0, `(.L_x_215) ;  /* 0x0000006000007945 */ /* 0x000fe20003800000 */
[----:B------:R-:W-:-:S07]  /*af40*/  IMAD.MOV.U32 R15, RZ, RZ, -0x1 ;  /* 0xffffffffff0f7424 */ /* 0x000fce00078e00ff */
[----:B-1----:R-:W-:Y:S05]  /*af50*/  WARPSYNC.COLLECTIVE R15, `(.L_x_216) ;  /* 0x000000000f0c7348 */ /* 0x002fea0003c00000 */
[----:B------:R-:W-:Y:S02]  /*af60*/  ELECT P6, UR62, PT ;  /* 0x00000000003e782f */ /* 0x000fe400038c0000 */
[----:B------:R-:W-:Y:S01]  /*af70*/  MOV R14, UR62 ;  /* 0x0000003e000e7c02 */ /* 0x000fe20008000f00 */
[----:B-1----:R-:W-:Y:S10]  /*af80*/  ENDCOLLECTIVE ;  /* 0x000000000000791b */ /* 0x002ff40003800000 */
.L_x_216:
[----:B------:R-:W-:Y:S05]  /*af90*/  BSYNC B0 ;  /* 0x0000000000007941 */ /* 0x000fea0003800000 */
.L_x_215:
[----:B------:R-:W-:Y:S05]  /*afa0*/  BRA `(.L_x_217) ;  /* 0xffffffd800087947 */ /* 0x000fea000383ffff */
.L_x_181:
[----:B0-----:R0:W1:Y:S02]  /*afb0*/  SYNCS.PHASECHK.TRANS64.TRYWAIT P0, [R36+URZ+0x38], R37 ;  /* 0x00003825240075a7 */ /* 0x001064000800017f */
[----:B-1----:R-:W-:Y:S05]  /*afc0*/  @!P0 NANOSLEEP.SYNCS 0x989680 ;  /* 0x009896800000895d */ /* 0x002fea0003900000 */
[----:B------:R-:W1:Y:S02]  /*afd0*/  @!P0 SYNCS.PHASECHK.TRANS64 P0, [R36+URZ+0x38], R37 ;  /* 0x00003825240085a7 */ /* 0x000e64000800007f */
[----:B-1----:R-:W-:Y:S05]  /*afe0*/  @!P0 BRA `(.L_x_181) ;  /* 0xfffffffc00f08947 */ /* 0x002fea000383ffff */
[----:B------:R-:W-:Y:S05]  /*aff0*/  BRA `(.L_x_218) ;  /* 0xffffffdc00607947 */ /* 0x000fea000383ffff */
.L_x_190:
[----:B------:R-:W-:Y:S01]  /*b000*/  BSSY B0, `(.L_x_219) ;  /* 0x0000006000007945 */ /* 0x000fe20003800000 */
[----:B------:R-:W-:-:S07]  /*b010*/  IMAD.MOV.U32 R15, RZ, RZ, -0x1 ;  /* 0xffffffffff0f7424 */ /* 0x000fce00078e00ff */
[----:B0-----:R-:W-:Y:S05]  /*b020*/  WARPSYNC.COLLECTIVE R15, `(.L_x_220) ;  /* 0x000000000f0c7348 */ /* 0x001fea0003c00000 */
[----:B------:R-:W-:Y:S02]  /*b030*/  ELECT P6, UR62, PT ;  /* 0x00000000003e782f */ /* 0x000fe400038c0000 */
[----:B------:R-:W-:Y:S01]  /*b040*/  MOV R14, UR62 ;  /* 0x0000003e000e7c02 */ /* 0x000fe20008000f00 */
[----:B0-----:R-:W-:Y:S10]  /*b050*/  ENDCOLLECTIVE ;  /* 0x000000000000791b */ /* 0x001ff40003800000 */
.L_x_220:
[----:B------:R-:W-:Y:S05]  /*b060*/  BSYNC B0 ;  /* 0x0000000000007941 */ /* 0x000fea0003800000 */
.L_x_219:
[----:B------:R-:W-:Y:S05]  /*b070*/  BRA `(.L_x_221) ;  /* 0xfffffff0009c7947 */ /* 0x000fea000383ffff */
.L_x_194:
[----:B0-----:R0:W1:Y:S02]  /*b080*/  SYNCS.PHASECHK.TRANS64.TRYWAIT P0, [R7+URZ], R4 ;  /* 0x00000004070075a7 */ /* 0x001064000800017f */
[----:B-1----:R-:W-:Y:S05]  /*b090*/  @!P0 NANOSLEEP.SYNCS 0x989680 ;  /* 0x009896800000895d */ /* 0x002fea0003900000 */
[----:B------:R-:W1:Y:S02]  /*b0a0*/  @!P0 SYNCS.PHASECHK.TRANS64 P0, [R7+URZ], R4 ;  /* 0x00000004070085a7 */ /* 0x000e64000800007f */
[----:B-1----:R-:W-:Y:S05]  /*b0b0*/  @!P0 BRA `(.L_x_194) ;  /* 0xfffffffc00f08947 */ /* 0x002fea000383ffff */
[----:B------:R-:W-:Y:S05]  /*b0c0*/  BRA `(.L_x_222) ;  /* 0xfffffff000e87947 */ /* 0x000fea000383ffff */
.L_x_195:
[----:B0-----:R0:W1:Y:S02]  /*b0d0*/  SYNCS.PHASECHK.TRANS64.TRYWAIT P0, [R8+URZ], R5 ;  /* 0x00000005080075a7 */ /* 0x001064000800017f */
[----:B-1----:R-:W-:Y:S05]  /*b0e0*/  @!P0 NANOSLEEP.SYNCS 0x989680 ;  /* 0x009896800000895d */ /* 0x002fea0003900000 */
[----:B------:R-:W1:Y:S02]  /*b0f0*/  @!P0 SYNCS.PHASECHK.TRANS64 P0, [R8+URZ], R5 ;  /* 0x00000005080085a7 */ /* 0x000e64000800007f */
[----:B-1----:R-:W-:Y:S05]  /*b100*/  @!P0 BRA `(.L_x_195) ;  /* 0xfffffffc00f08947 */ /* 0x002fea000383ffff */
[----:B------:R-:W-:Y:S05]  /*b110*/  BRA `(.L_x_223) ;  /* 0xfffffff000f87947 */ /* 0x000fea000383ffff */
.L_x_196:
[----:B0-----:R0:W1:Y:S02]  /*b120*/  SYNCS.PHASECHK.TRANS64.TRYWAIT P0, [R9+URZ], R4 ;  /* 0x00000004090075a7 */ /* 0x001064000800017f */
[----:B-1----:R-:W-:Y:S05]  /*b130*/  @!P0 NANOSLEEP.SYNCS 0x989680 ;  /* 0x009896800000895d */ /* 0x002fea0003900000 */
[----:B------:R-:W1:Y:S02]  /*b140*/  @!P0 SYNCS.PHASECHK.TRANS64 P0, [R9+URZ], R4 ;  /* 0x00000004090085a7 */ /* 0x000e64000800007f */
[----:B-1----:R-:W-:Y:S05]  /*b150*/  @!P0 BRA `(.L_x_196) ;  /* 0xfffffffc00f08947 */ /* 0x002fea000383ffff */
[----:B------:R-:W-:Y:S05]  /*b160*/  BRA `(.L_x_224) ;  /* 0xfffffff400087947 */ /* 0x000fea000383ffff */
.L_x_197:
[----:B0-----:R0:W1:Y:S02]  /*b170*/  SYNCS.PHASECHK.TRANS64.TRYWAIT P0, [R8+URZ], R5 ;  /* 0x00000005080075a7 */ /* 0x001064000800017f */
[----:B-1----:R-:W-:Y:S05]  /*b180*/  @!P0 NANOSLEEP.SYNCS 0x989680 ;  /* 0x009896800000895d */ /* 0x002fea0003900000 */
[----:B------:R-:W1:Y:S02]  /*b190*/  @!P0 SYNCS.PHASECHK.TRANS64 P0, [R8+URZ], R5 ;  /* 0x00000005080085a7 */ /* 0x000e64000800007f */
[----:B-1----:R-:W-:Y:S05]  /*b1a0*/  @!P0 BRA `(.L_x_197) ;  /* 0xfffffffc00f08947 */ /* 0x002fea000383ffff */
[----:B------:R-:W-:Y:S05]  /*b1b0*/  BRA `(.L_x_225) ;  /* 0xfffffff400187947 */ /* 0x000fea000383ffff */
.L_x_198:
[----:B0-----:R0:W1:Y:S02]  /*b1c0*/  SYNCS.PHASECHK.TRANS64.TRYWAIT P0, [R9+URZ], R4 ;  /* 0x00000004090075a7 */ /* 0x001064000800017f */
[----:B-1----:R-:W-:Y:S05]  /*b1d0*/  @!P0 NANOSLEEP.SYNCS 0x989680 ;  /* 0x009896800000895d */ /* 0x002fea0003900000 */
[----:B------:R-:W1:Y:S02]  /*b1e0*/  @!P0 SYNCS.PHASECHK.TRANS64 P0, [R9+URZ], R4 ;  /* 0x00000004090085a7 */ /* 0x000e64000800007f */
[----:B-1----:R-:W-:Y:S05]  /*b1f0*/  @!P0 BRA `(.L_x_198) ;  /* 0xfffffffc00f08947 */ /* 0x002fea000383ffff */
[----:B------:R-:W-:Y:S05]  /*b200*/  BRA `(.L_x_226) ;  /* 0xfffffff400287947 */ /* 0x000fea000383ffff */
.L_x_199:
[----:B0-----:R0:W1:Y:S02]  /*b210*/  SYNCS.PHASECHK.TRANS64.TRYWAIT P0, [R6+URZ], R5 ;  /* 0x00000005060075a7 */ /* 0x001064000800017f */
[----:B-1----:R-:W-:Y:S05]  /*b220*/  @!P0 NANOSLEEP.SYNCS 0x989680 ;  /* 0x009896800000895d */ /* 0x002fea0003900000 */
[----:B------:R-:W1:Y:S02]  /*b230*/  @!P0 SYNCS.PHASECHK.TRANS64 P0, [R6+URZ], R5 ;  /* 0x00000005060085a7 */ /* 0x000e64000800007f */
[----:B-1----:R-:W-:Y:S05]  /*b240*/  @!P0 BRA `(.L_x_199) ;  /* 0xfffffffc00f08947 */ /* 0x002fea000383ffff */
[----:B------:R-:W-:Y:S05]  /*b250*/  BRA `(.L_x_227) ;  /* 0xfffffff400307947 */ /* 0x000fea000383ffff */
.L_x_228:
[----:B------:R-:W-:-:S00]  /*b260*/  BRA `(.L_x_228) ;  /* 0xfffffffc00fc7947 */ /* 0x000fc0000383ffff */
[----:B------:R-:W-:-:S00]  /*b270*/  NOP ;  /* 0x0000000000007918 */ /* 0x000fc00000000000 */
        /* <DEDUP_REMOVED lines=8> */
.L_x_229:


//--------------------- .nv.global.init           --------------------------
	.section	.nv.global.init,"aw",@progbits
.nv.global.init:
	.type		$str$24,@object
	.size		$str$24,($str$25 - $str$24)
$str$24:
        /*0000*/ 	.byte	0x28, 0x61, 0x64, 0x64, 0x72, 0x65, 0x73, 0x73, 0x20, 0x26, 0x20, 0x6d, 0x61, 0x73, 0x6b, 0x29
        /*0010*/ 	.byte	0x20, 0x3d, 0x3d, 0x20, 0x30, 0x00
	.type		$str$25,@object
	.size		$str$25,(__unnamed_1 - $str$25)
$str$25:
        /*0016*/ 	.byte	0x2f, 0x74, 0x6d, 0x70, 0x2f, 0x63, 0x75, 0x74, 0x6c, 0x61, 0x73, 0x73, 0x5f, 0x73, 0x77, 0x65
        /*0026*/ 	.byte	0x65, 0x70, 0x5f, 0x73, 0x72, 0x63, 0x2f, 0x69, 0x6e, 0x63, 0x6c, 0x75, 0x64, 0x65, 0x2f, 0x63
        /*0036*/ 	.byte	0x75, 0x74, 0x65, 0x2f, 0x70, 0x6f, 0x69, 0x6e, 0x74, 0x65, 0x72, 0x5f, 0x66, 0x6c, 0x61, 0x67
        /*0046*/ 	.byte	0x67, 0x65, 0x64, 0x2e, 0x68, 0x70, 0x70, 0x00
	.type		__unnamed_1,@object
	.size		__unnamed_1,(__unnamed_2 - __unnamed_1)
__unnamed_1:
        /* <DEDUP_REMOVED lines=28> */
        /*020e*/ 	.byte	0x34, 0x30, 0x39, 0x36, 0x3e, 0x3e, 0x3e, 0x3e, 0x3e, 0x20, 0x26, 0x5d, 0x00
	.type		__unnamed_2,@object
	.size		__unnamed_2,(.L_1 - __unnamed_2)
__unnamed_2:
        /* <DEDUP_REMOVED lines=29> */
.L_1:


//--------------------- .nv.shared._ZN7cutlass13device_kernelINS_4gemm6kernel13GemmUniversalIN4cute5tupleIJiiiiEEENS1_10collective13CollectiveMmaINS1_39MainloopSm90TmaGmmaRmemAWarpSpecializedILi7ENS5_IJNS4_1CILi1EEESB_SB_EEENS1_35KernelTmaWarpSpecializedCooperativeEEENS5_IJNSA_ILi128EEESF_NSA_ILi32EEEEEEfNS5_IJSB_llEEEfSI_NS4_8TiledMMAINS4_8MMA_AtomIJNS4_4SM904GMMA30MMA_64x128x8_F32TF32TF32_RS_TNILNSM_7ScaleInE1ELSO_1EEEEEENS4_6LayoutINS5_IJNSA_ILi2EEESB_SB_EEENS5_IJSB_NSA_ILi0EEESU_EEEEENS5_IJNS4_10UnderscoreESX_SX_EEEEENS4_13SM90_TMA_LOADENS4_14ComposedLayoutINS4_7SwizzleILi1ELi4ELi3EEENS4_18smem_ptr_flag_bitsILi32EEENSR_INS5_IJNSA_ILi8EEES16_EEENS5_IJSB_S16_EEEEEEENS4_9Copy_AtomIJNS4_39AutoVectorizingCopyWithAssumedAlignmentILi128EEEfEEENS4_8identityES10_S1A_vS1F_EENS_8epilogue10collective6detail29Sm90TmaWarpSpecializedAdapterINS1I_15DefaultEpilogueINS_10tfloat32_tENS5_IJlSB_lEEES1N_NS1H_6thread17LinearCombinationIS1M_Li1EffLNS1O_9ScaleType4KindE0ELNS_15FloatRoundStyleE2ES1M_EENS1_15EpilogueDefaultEEEEEvvEEEEvNT_6ParamsE --------------------------
	.section	.nv.shared._ZN7cutlass13device_kernelINS_4gemm6kernel13GemmUniversalIN4cute5tupleIJiiiiEEENS1_10collective13CollectiveMmaINS1_39MainloopSm90TmaGmmaRmemAWarpSpecializedILi7ENS5_IJNS4_1CILi1EEESB_SB_EEENS1_35KernelTmaWarpSpecializedCooperativeEEENS5_IJNSA_ILi128EEESF_NSA_ILi32EEEEEEfNS5_IJSB_llEEEfSI_NS4_8TiledMMAINS4_8MMA_AtomIJNS4_4SM904GMMA30MMA_64x128x8_F32TF32TF32_RS_TNILNSM_7ScaleInE1ELSO_1EEEEEENS4_6LayoutINS5_IJNSA_ILi2EEESB_SB_EEENS5_IJSB_NSA_ILi0EEESU_EEEEENS5_IJNS4_10UnderscoreESX_SX_EEEEENS4_13SM90_TMA_LOADENS4_14ComposedLayoutINS4_7SwizzleILi1ELi4ELi3EEENS4_18smem_ptr_flag_bitsILi32EEENSR_INS5_IJNSA_ILi8EEES16_EEENS5_IJSB_S16_EEEEEEENS4_9Copy_AtomIJNS4_39AutoVectorizingCopyWithAssumedAlignmentILi128EEEfEEENS4_8identityES10_S1A_vS1F_EENS_8epilogue10collective6detail29Sm90TmaWarpSpecializedAdapterINS1I_15DefaultEpilogueINS_10tfloat32_tENS5_IJlSB_lEEES1N_NS1H_6thread17LinearCombinationIS1M_Li1EffLNS1O_9ScaleType4KindE0ELNS_15FloatRoundStyleE2ES1M_EENS1_15EpilogueDefaultEEEEEvvEEEEvNT_6ParamsE,"aw",@nobits
	.sectionflags	@""
	.align	16
	.zero		1024


//--------------------- .nv.shared.reserved.0     --------------------------
	.section	.nv.shared.reserved.0,"aw",@nobits
	.weak		__nv_reservedSMEM_offset_0_alias
	.size		__nv_reservedSMEM_offset_0_alias, 0, 0
	.other		__nv_reservedSMEM_offset_0_alias,@"STO_CUDA_RESERVED_SHARED STV_DEFAULT"
__nv_reservedSMEM_offset_0_alias:
	.zero		0


//--------------------- .nv.global                --------------------------
	.section	.nv.global,"aw",@nobits
.nv.global:
	.type		_ZN39_INTERNAL_137a3d67_4_k_cu_fbc9e4ad_29604cute1_E,@object
	.size		_ZN39_INTERNAL_137a3d67_4_k_cu_fbc9e4ad_29604cute1_E,(_ZN39_INTERNAL_137a3d67_4_k_cu_fbc9e4ad_29604cuda3std3__45__cpo6cbeginE - _ZN39_INTERNAL_137a3d67_4_k_cu_fbc9e4ad_29604cute1_E)
_ZN39_INTERNAL_137a3d67_4_k_cu_fbc9e4ad_29604cute1_E:
	.zero		1
	.type		_ZN39_INTERNAL_137a3d67_4_k_cu_fbc9e4ad_29604cuda3std3__45__cpo6cbeginE,@object
	.size		_ZN39_INTERNAL_137a3d67_4_k_cu_fbc9e4ad_29604cuda3std3__45__cpo6cbeginE,(_ZN39_INTERNAL_137a3d67_4_k_cu_fbc9e4ad_29604cuda3std3__48in_placeE - _ZN39_INTERNAL_137a3d67_4_k_cu_fbc9e4ad_29604cuda3std3__45__cpo6cbeginE)
_ZN39_INTERNAL_137a3d67_4_k_cu_fbc9e4ad_29604cuda3std3__45__cpo6cbeginE:
	.zero		1
	.type		_ZN39_INTERNAL_137a3d67_4_k_cu_fbc9e4ad_29604cuda3std3__48in_placeE,@object
	.size		_ZN39_INTERNAL_137a3d67_4_k_cu_fbc9e4ad_29604cuda3std3__48in_placeE,(_ZN39_INTERNAL_137a3d67_4_k_cu_fbc9e4ad_29604cuda3std6ranges3__45__cpo9iter_moveE - _ZN39_INTERNAL_137a3d67_4_k_cu_fbc9e4ad_29604cuda3std3__48in_placeE)
_ZN39_INTERNAL_137a3d67_4_k_cu_fbc9e4ad_29604cuda3std3__48in_placeE:
	.zero		1
	.type		_ZN39_INTERNAL_137a3d67_4_k_cu_fbc9e4ad_29604cuda3std6ranges3__45__cpo9iter_moveE,@object
	.size		_ZN39_INTERNAL_137a3d67_4_k_cu_fbc9e4ad_29604cuda3std6ranges3__45__cpo9iter_moveE,(_ZN39_INTERNAL_137a3d67_4_k_cu_fbc9e4ad_29604cuda3std3__45__cpo5beginE - _ZN39_INTERNAL_137a3d67_4_k_cu_fbc9e4ad_29604cuda3std6ranges3__45__cpo9iter_moveE)
_ZN39_INTERNAL_137a3d67_4_k_cu_fbc9e4ad_29604cuda3std6ranges3__45__cpo9iter_moveE:
	.zero		1
	.type		_ZN39_INTERNAL_137a3d67_4_k_cu_fbc9e4ad_29604cuda3std3__45__cpo5beginE,@object
	.size		_ZN39_INTERNAL_137a3d67_4_k_cu_fbc9e4ad_29604cuda3std3__45__cpo5beginE,(_ZN39_INTERNAL_137a3d67_4_k_cu_fbc9e4ad_29604cuda3std3__441_GLOBAL__N__137a3d67_4_k_cu_fbc9e4ad_29606ignoreE - _ZN39_INTERNAL_137a3d67_4_k_cu_fbc9e4ad_29604cuda3std3__45__cpo5beginE)
_ZN39_INTERNAL_137a3d67_4_k_cu_fbc9e4ad_29604cuda3std3__45__cpo5beginE:
	.zero		1
	.type		_ZN39_INTERNAL_137a3d67_4_k_cu_fbc9e4ad_29604cuda3std3__441_GLOBAL__N__137a3d67_4_k_cu_fbc9e4ad_29606ignoreE,@object
	.size		_ZN39_INTERNAL_137a3d67_4_k_cu_fbc9e4ad_29604cuda3std3__441_GLOBAL__N__137a3d67_4_k_cu_fbc9e4ad_29606ignoreE,(_ZN39_INTERNAL_137a3d67_4_k_cu_fbc9e4ad_29604cute7productE - _ZN39_INTERNAL_137a3d67_4_k_cu_fbc9e4ad_29604cuda3std3__441_GLOBAL__N__137a3d67_4_k_cu_fbc9e4ad_29606ignoreE)
_ZN39_INTERNAL_137a3d67_4_k_cu_fbc9e4ad_29604cuda3std3__441_GLOBAL__N__137a3d67_4_k_cu_fbc9e4ad_29606ignoreE:
	.zero		1
	.type		_ZN39_INTERNAL_137a3d67_4_k_cu_fbc9e4ad_29604cute7productE,@object
	.size		_ZN39_INTERNAL_137a3d67_4_k_cu_fbc9e4ad_29604cute7productE,(_ZN39_INTERNAL_137a3d67_4_k_cu_fbc9e4ad_29604cuda3std3__45__cpo3endE - _ZN39_INTERNAL_137a3d67_4_k_cu_fbc9e4ad_29604cute7productE)
_ZN39_INTERNAL_137a3d67_4_k_cu_fbc9e4ad_29604cute7productE:
	.zero		1
	.type		_ZN39_INTERNAL_137a3d67_4_k_cu_fbc9e4ad_29604cuda3std3__45__cpo3endE,@object
	.size		_ZN39_INTERNAL_137a3d67_4_k_cu_fbc9e4ad_29604cuda3std3__45__cpo3endE,(_ZN39_INTERNAL_137a3d67_4_k_cu_fbc9e4ad_29604cuda3std3__419piecewise_constructE - _ZN39_INTERNAL_137a3d67_4_k_cu_fbc9e4ad_29604cuda3std3__45__cpo3endE)
_ZN39_INTERNAL_137a3d67_4_k_cu_fbc9e4ad_29604cuda3std3__45__cpo3endE:
	.zero		1
	.type		_ZN39_INTERNAL_137a3d67_4_k_cu_fbc9e4ad_29604cuda3std3__419piecewise_constructE,@object
	.size		_ZN39_INTERNAL_137a3d67_4_k_cu_fbc9e4ad_29604cuda3std3__419piecewise_constructE,(_ZN39_INTERNAL_137a3d67_4_k_cu_fbc9e4ad_29604cuda3std3__45__cpo4cendE - _ZN39_INTERNAL_137a3d67_4_k_cu_fbc9e4ad_29604cuda3std3__419piecewise_constructE)
_ZN39_INTERNAL_137a3d67_4_k_cu_fbc9e4ad_29604cuda3std3__419piecewise_constructE:
	.zero		1
	.type		_ZN39_INTERNAL_137a3d67_4_k_cu_fbc9e4ad_29604cuda3std3__45__cpo4cendE,@object
	.size		_ZN39_INTERNAL_137a3d67_4_k_cu_fbc9e4ad_29604cuda3std3__45__cpo4cendE,(_ZN39_INTERNAL_137a3d67_4_k_cu_fbc9e4ad_29604cuda3std6ranges3__45__cpo4swapE - _ZN39_INTERNAL_137a3d67_4_k_cu_fbc9e4ad_29604cuda3std3__45__cpo4cendE)
_ZN39_INTERNAL_137a3d67_4_k_cu_fbc9e4ad_29604cuda3std3__45__cpo4cendE:
	.zero		1
	.type		_ZN39_INTERNAL_137a3d67_4_k_cu_fbc9e4ad_29604cuda3std6ranges3__45__cpo4swapE,@object
	.size		_ZN39_INTERNAL_137a3d67_4_k_cu_fbc9e4ad_29604cuda3std6ranges3__45__cpo4swapE,(.L_9 - _ZN39_INTERNAL_137a3d67_4_k_cu_fbc9e4ad_29604cuda3std6ranges3__45__cpo4swapE)
_ZN39_INTERNAL_137a3d67_4_k_cu_fbc9e4ad_29604cuda3std6ranges3__45__cpo4swapE:
	.zero		1
.L_9:


//--------------------- .nv.constant0._ZN7cutlass13device_kernelINS_4gemm6kernel13GemmUniversalIN4cute5tupleIJiiiiEEENS1_10collective13CollectiveMmaINS1_39MainloopSm90TmaGmmaRmemAWarpSpecializedILi7ENS5_IJNS4_1CILi1EEESB_SB_EEENS1_35KernelTmaWarpSpecializedCooperativeEEENS5_IJNSA_ILi128EEESF_NSA_ILi32EEEEEEfNS5_IJSB_llEEEfSI_NS4_8TiledMMAINS4_8MMA_AtomIJNS4_4SM904GMMA30MMA_64x128x8_F32TF32TF32_RS_TNILNSM_7ScaleInE1ELSO_1EEEEEENS4_6LayoutINS5_IJNSA_ILi2EEESB_SB_EEENS5_IJSB_NSA_ILi0EEESU_EEEEENS5_IJNS4_10UnderscoreESX_SX_EEEEENS4_13SM90_TMA_LOADENS4_14ComposedLayoutINS4_7SwizzleILi1ELi4ELi3EEENS4_18smem_ptr_flag_bitsILi32EEENSR_INS5_IJNSA_ILi8EEES16_EEENS5_IJSB_S16_EEEEEEENS4_9Copy_AtomIJNS4_39AutoVectorizingCopyWithAssumedAlignmentILi128EEEfEEENS4_8identityES10_S1A_vS1F_EENS_8epilogue10collective6detail29Sm90TmaWarpSpecializedAdapterINS1I_15DefaultEpilogueINS_10tfloat32_tENS5_IJlSB_lEEES1N_NS1H_6thread17LinearCombinationIS1M_Li1EffLNS1O_9ScaleType4KindE0ELNS_15FloatRoundStyleE2ES1M_EENS1_15EpilogueDefaultEEEEEvvEEEEvNT_6ParamsE --------------------------
	.section	.nv.constant0._ZN7cutlass13device_kernelINS_4gemm6kernel13GemmUniversalIN4cute5tupleIJiiiiEEENS1_10collective13CollectiveMmaINS1_39MainloopSm90TmaGmmaRmemAWarpSpecializedILi7ENS5_IJNS4_1CILi1EEESB_SB_EEENS1_35KernelTmaWarpSpecializedCooperativeEEENS5_IJNSA_ILi128EEESF_NSA_ILi32EEEEEEfNS5_IJSB_llEEEfSI_NS4_8TiledMMAINS4_8MMA_AtomIJNS4_4SM904GMMA30MMA_64x128x8_F32TF32TF32_RS_TNILNSM_7ScaleInE1ELSO_1EEEEEENS4_6LayoutINS5_IJNSA_ILi2EEESB_SB_EEENS5_IJSB_NSA_ILi0EEESU_EEEEENS5_IJNS4_10UnderscoreESX_SX_EEEEENS4_13SM90_TMA_LOADENS4_14ComposedLayoutINS4_7SwizzleILi1ELi4ELi3EEENS4_18smem_ptr_flag_bitsILi32EEENSR_INS5_IJNSA_ILi8EEES16_EEENS5_IJSB_S16_EEEEEEENS4_9Copy_AtomIJNS4_39AutoVectorizingCopyWithAssumedAlignmentILi128EEEfEEENS4_8identityES10_S1A_vS1F_EENS_8epilogue10collective6detail29Sm90TmaWarpSpecializedAdapterINS1I_15DefaultEpilogueINS_10tfloat32_tENS5_IJlSB_lEEES1N_NS1H_6thread17LinearCombinationIS1M_Li1EffLNS1O_9ScaleType4KindE0ELNS_15FloatRoundStyleE2ES1M_EENS1_15EpilogueDefaultEEEEEvvEEEEvNT_6ParamsE,"a",@progbits
	.sectionflags	@""
	.align	4
.nv.constant0._ZN7cutlass13device_kernelINS_4gemm6kernel13GemmUniversalIN4cute5tupleIJiiiiEEENS1_10collective13CollectiveMmaINS1_39MainloopSm90TmaGmmaRmemAWarpSpecializedILi7ENS5_IJNS4_1CILi1EEESB_SB_EEENS1_35KernelTmaWarpSpecializedCooperativeEEENS5_IJNSA_ILi128EEESF_NSA_ILi32EEEEEEfNS5_IJSB_llEEEfSI_NS4_8TiledMMAINS4_8MMA_AtomIJNS4_4SM904GMMA30MMA_64x128x8_F32TF32TF32_RS_TNILNSM_7ScaleInE1ELSO_1EEEEEENS4_6LayoutINS5_IJNSA_ILi2EEESB_SB_EEENS5_IJSB_NSA_ILi0EEESU_EEEEENS5_IJNS4_10UnderscoreESX_SX_EEEEENS4_13SM90_TMA_LOADENS4_14ComposedLayoutINS4_7SwizzleILi1ELi4ELi3EEENS4_18smem_ptr_flag_bitsILi32EEENSR_INS5_IJNSA_ILi8EEES16_EEENS5_IJSB_S16_EEEEEEENS4_9Copy_AtomIJNS4_39AutoVectorizingCopyWithAssumedAlignmentILi128EEEfEEENS4_8identityES10_S1A_vS1F_EENS_8epilogue10collective6detail29Sm90TmaWarpSpecializedAdapterINS1I_15DefaultEpilogueINS_10tfloat32_tENS5_IJlSB_lEEES1N_NS1H_6thread17LinearCombinationIS1M_Li1EffLNS1O_9ScaleType4KindE0ELNS_15FloatRoundStyleE2ES1M_EENS1_15EpilogueDefaultEEEEEvvEEEEvNT_6ParamsE:
	.zero		1664


//--------------------- SYMBOLS --------------------------

	.type		.nv.reservedSmem.offset0,@object
	.size		.nv.reservedSmem.offset0,0x4
	.type		__assertfail,@function
